//
// Generated by NVIDIA NVVM Compiler
//
// Compiler Build ID: CL-36424714
// Cuda compilation tools, release 13.0, V13.0.88
// Based on NVVM 20.0.0
//

.version 9.0
.target sm_100
.address_size 64

	// .globl	srsi_batch_f32
.extern .shared .align 16 .b8 smem[];
.extern .shared .align 16 .b8 smem2[];

.visible .entry srsi_batch_f32(
	.param .u64 .ptr .align 1 srsi_batch_f32_param_0,
	.param .u64 .ptr .align 1 srsi_batch_f32_param_1,
	.param .u64 .ptr .align 1 srsi_batch_f32_param_2,
	.param .u64 .ptr .align 1 srsi_batch_f32_param_3,
	.param .u32 srsi_batch_f32_param_4,
	.param .u32 srsi_batch_f32_param_5,
	.param .u32 srsi_batch_f32_param_6,
	.param .u32 srsi_batch_f32_param_7,
	.param .u64 .ptr .align 1 srsi_batch_f32_param_8,
	.param .u64 .ptr .align 1 srsi_batch_f32_param_9
)
{
	.reg .pred 	%p<17>;
	.reg .b32 	%r<73>;
	.reg .b32 	%f<42>;
	.reg .b64 	%rd<31>;

	ld.param.u64 	%rd4, [srsi_batch_f32_param_0];
	ld.param.u64 	%rd5, [srsi_batch_f32_param_1];
	ld.param.u64 	%rd6, [srsi_batch_f32_param_2];
	ld.param.u64 	%rd7, [srsi_batch_f32_param_3];
	ld.param.u32 	%r31, [srsi_batch_f32_param_4];
	ld.param.u32 	%r32, [srsi_batch_f32_param_5];
	ld.param.u32 	%r33, [srsi_batch_f32_param_6];
	ld.param.u32 	%r34, [srsi_batch_f32_param_7];
	ld.param.u64 	%rd8, [srsi_batch_f32_param_8];
	ld.param.u64 	%rd9, [srsi_batch_f32_param_9];
	mov.u32 	%r1, %ctaid.x;
	setp.ge.s32 	%p1, %r1, %r34;
	@%p1 bra 	$L__BB0_23;
	cvta.to.global.u64 	%rd10, %rd5;
	cvta.to.global.u64 	%rd11, %rd6;
	cvta.to.global.u64 	%rd12, %rd7;
	mul.wide.u32 	%rd13, %r1, 4;
	add.s64 	%rd14, %rd10, %rd13;
	ld.global.nc.u32 	%r2, [%rd14];
	add.s64 	%rd15, %rd11, %rd13;
	ld.global.nc.u32 	%r35, [%rd15];
	add.s64 	%rd16, %rd12, %rd13;
	ld.global.nc.u32 	%r36, [%rd16];
	min.s32 	%r37, %r2, %r35;
	min.s32 	%r38, %r37, %r36;
	setp.lt.s32 	%p2, %r38, 1;
	@%p2 bra 	$L__BB0_23;
	add.s32 	%r39, %r33, %r32;
	add.s32 	%r40, %r39, %r2;
	add.s32 	%r63, %r40, -1;
	add.s32 	%r41, %r35, %r63;
	add.s32 	%r6, %r41, -1;
	setp.ge.s32 	%p3, %r39, %r31;
	@%p3 bra 	$L__BB0_23;
	mul.lo.s32 	%r42, %r31, %r1;
	cvta.to.global.u64 	%rd17, %rd8;
	mul.wide.s32 	%rd18, %r42, 4;
	add.s64 	%rd1, %rd17, %rd18;
	cvta.to.global.u64 	%rd19, %rd9;
	add.s64 	%rd2, %rd19, %rd18;
	mov.u32 	%r7, %tid.x;
	setp.ge.s32 	%p4, %r7, %r31;
	@%p4 bra 	$L__BB0_6;
	mov.u32 	%r8, %ntid.x;
	mov.u32 	%r62, %r7;
$L__BB0_5:
	mul.wide.s32 	%rd20, %r62, 4;
	add.s64 	%rd21, %rd1, %rd20;
	mov.b32 	%r43, 2143289344;
	st.global.u32 	[%rd21], %r43;
	add.s64 	%rd22, %rd2, %rd20;
	st.global.u32 	[%rd22], %r43;
	add.s32 	%r62, %r62, %r8;
	setp.lt.s32 	%p5, %r62, %r31;
	@%p5 bra 	$L__BB0_5;
$L__BB0_6:
	bar.sync 	0;
	setp.ne.s32 	%p6, %r7, 0;
	@%p6 bra 	$L__BB0_23;
	setp.ge.s32 	%p7, %r63, %r31;
	@%p7 bra 	$L__BB0_23;
	shl.b32 	%r45, %r2, 2;
	mov.u32 	%r46, smem;
	add.s32 	%r47, %r46, %r45;
	add.s32 	%r48, %r47, %r45;
	add.s32 	%r49, %r48, %r45;
	add.s32 	%r11, %r49, %r45;
	shl.b32 	%r50, %r35, 2;
	add.s32 	%r12, %r11, %r50;
	add.s64 	%rd3, %rd4, 4;
	cvt.rn.f32.u32 	%f21, %r36;
	rcp.rn.f32 	%f1, %f21;
	cvt.rn.f32.u32 	%f22, %r35;
	rcp.rn.f32 	%f2, %f22;
	mov.f32 	%f34, 0f00000000;
	mov.b32 	%r64, 0;
	mov.u32 	%r65, %r64;
	mov.u32 	%r66, %r64;
	mov.u32 	%r67, %r64;
	mov.f32 	%f35, %f34;
$L__BB0_9:
	mul.wide.s32 	%rd24, %r63, 4;
	add.s64 	%rd23, %rd4, %rd24;
	// begin inline asm
	ld.global.nc.f32 %f23, [%rd23];
	// end inline asm
	sub.s32 	%r68, %r63, %r2;
	mov.f32 	%f37, 0fF149F2CA;
	mov.f32 	%f36, 0f7149F2CA;
$L__BB0_10:
	mul.wide.s32 	%rd26, %r68, 4;
	add.s64 	%rd25, %rd3, %rd26;
	add.s32 	%r68, %r68, 1;
	// begin inline asm
	ld.global.nc.f32 %f26, [%rd25];
	// end inline asm
	max.f32 	%f37, %f37, %f26;
	min.f32 	%f36, %f36, %f26;
	setp.lt.s32 	%p8, %r68, %r63;
	@%p8 bra 	$L__BB0_10;
	setp.leu.f32 	%p9, %f37, %f36;
	mov.f32 	%f38, 0f42480000;
	@%p9 bra 	$L__BB0_13;
	sub.f32 	%f28, %f23, %f36;
	mul.f32 	%f29, %f28, 0f42C80000;
	sub.f32 	%f30, %f37, %f36;
	div.rn.f32 	%f38, %f29, %f30;
$L__BB0_13:
	setp.ge.s32 	%p10, %r65, %r35;
	@%p10 bra 	$L__BB0_15;
	shl.b32 	%r53, %r67, 2;
	add.s32 	%r54, %r11, %r53;
	st.shared.f32 	[%r54], %f38;
	add.s32 	%r65, %r65, 1;
	bra.uni 	$L__BB0_16;
$L__BB0_15:
	shl.b32 	%r51, %r67, 2;
	add.s32 	%r52, %r11, %r51;
	ld.shared.f32 	%f31, [%r52];
	sub.f32 	%f12, %f38, %f31;
	st.shared.f32 	[%r52], %f38;
	mov.f32 	%f38, %f12;
$L__BB0_16:
	add.s32 	%r23, %r67, 1;
	add.f32 	%f35, %f35, %f38;
	setp.lt.s32 	%p11, %r63, %r6;
	@%p11 bra 	$L__BB0_22;
	mul.f32 	%f40, %f2, %f35;
	mul.wide.s32 	%rd27, %r63, 4;
	add.s64 	%rd28, %rd1, %rd27;
	st.global.f32 	[%rd28], %f40;
	setp.ge.s32 	%p12, %r64, %r36;
	@%p12 bra 	$L__BB0_19;
	shl.b32 	%r57, %r66, 2;
	add.s32 	%r58, %r12, %r57;
	st.shared.f32 	[%r58], %f40;
	add.s32 	%r64, %r64, 1;
	bra.uni 	$L__BB0_20;
$L__BB0_19:
	shl.b32 	%r55, %r66, 2;
	add.s32 	%r56, %r12, %r55;
	ld.shared.f32 	%f32, [%r56];
	sub.f32 	%f16, %f40, %f32;
	st.shared.f32 	[%r56], %f40;
	mov.f32 	%f40, %f16;
$L__BB0_20:
	add.s32 	%r59, %r66, 1;
	setp.eq.s32 	%p13, %r59, %r36;
	selp.b32 	%r66, 0, %r59, %p13;
	add.f32 	%f34, %f34, %f40;
	add.s32 	%r60, %r36, %r6;
	add.s32 	%r61, %r60, -1;
	setp.lt.s32 	%p14, %r63, %r61;
	@%p14 bra 	$L__BB0_22;
	mul.f32 	%f33, %f1, %f34;
	add.s64 	%rd30, %rd2, %rd27;
	st.global.f32 	[%rd30], %f33;
$L__BB0_22:
	add.s32 	%r63, %r63, 1;
	setp.ne.s32 	%p15, %r63, %r31;
	setp.eq.s32 	%p16, %r23, %r35;
	selp.b32 	%r67, 0, %r23, %p16;
	@%p15 bra 	$L__BB0_9;
$L__BB0_23:
	ret;

}
	// .globl	srsi_many_series_one_param_f32
.visible .entry srsi_many_series_one_param_f32(
	.param .u64 .ptr .align 1 srsi_many_series_one_param_f32_param_0,
	.param .u32 srsi_many_series_one_param_f32_param_1,
	.param .u32 srsi_many_series_one_param_f32_param_2,
	.param .u32 srsi_many_series_one_param_f32_param_3,
	.param .u32 srsi_many_series_one_param_f32_param_4,
	.param .u32 srsi_many_series_one_param_f32_param_5,
	.param .u32 srsi_many_series_one_param_f32_param_6,
	.param .u64 .ptr .align 1 srsi_many_series_one_param_f32_param_7,
	.param .u64 .ptr .align 1 srsi_many_series_one_param_f32_param_8,
	.param .u64 .ptr .align 1 srsi_many_series_one_param_f32_param_9
)
{
	.reg .pred 	%p<75>;
	.reg .b32 	%r<292>;
	.reg .b32 	%f<315>;
	.reg .b64 	%rd<56>;

	ld.param.u64 	%rd6, [srsi_many_series_one_param_f32_param_0];
	ld.param.u32 	%r91, [srsi_many_series_one_param_f32_param_1];
	ld.param.u32 	%r92, [srsi_many_series_one_param_f32_param_2];
	ld.param.u32 	%r93, [srsi_many_series_one_param_f32_param_3];
	ld.param.u32 	%r94, [srsi_many_series_one_param_f32_param_4];
	ld.param.u32 	%r95, [srsi_many_series_one_param_f32_param_5];
	ld.param.u32 	%r96, [srsi_many_series_one_param_f32_param_6];
	ld.param.u64 	%rd7, [srsi_many_series_one_param_f32_param_7];
	ld.param.u64 	%rd8, [srsi_many_series_one_param_f32_param_8];
	ld.param.u64 	%rd9, [srsi_many_series_one_param_f32_param_9];
	cvta.to.global.u64 	%rd1, %rd9;
	cvta.to.global.u64 	%rd2, %rd8;
	mov.u32 	%r1, %ctaid.x;
	setp.ge.s32 	%p1, %r1, %r91;
	@%p1 bra 	$L__BB1_62;
	min.s32 	%r97, %r93, %r94;
	min.s32 	%r98, %r97, %r95;
	min.s32 	%r99, %r98, %r96;
	setp.lt.s32 	%p2, %r99, 1;
	@%p2 bra 	$L__BB1_62;
	cvta.to.global.u64 	%rd10, %rd7;
	mul.wide.u32 	%rd11, %r1, 4;
	add.s64 	%rd12, %rd10, %rd11;
	ld.global.nc.u32 	%r100, [%rd12];
	max.s32 	%r2, %r100, 0;
	setp.ge.s32 	%p3, %r2, %r92;
	@%p3 bra 	$L__BB1_62;
	add.s32 	%r266, %r2, %r93;
	add.s32 	%r101, %r94, %r266;
	add.s32 	%r275, %r101, -1;
	add.s32 	%r102, %r95, %r275;
	add.s32 	%r5, %r102, -1;
	add.s32 	%r103, %r96, %r5;
	add.s32 	%r6, %r103, -1;
	mov.u32 	%r7, %tid.x;
	setp.ge.u32 	%p4, %r7, %r92;
	@%p4 bra 	$L__BB1_10;
	mov.u32 	%r8, %ntid.x;
	mov.u32 	%r256, %r7;
$L__BB1_5:
	setp.ge.s32 	%p5, %r256, %r5;
	@%p5 bra 	$L__BB1_7;
	mad.lo.s32 	%r104, %r256, %r91, %r1;
	mul.wide.s32 	%rd13, %r104, 4;
	add.s64 	%rd14, %rd2, %rd13;
	mov.b32 	%r105, 2143289344;
	st.global.u32 	[%rd14], %r105;
$L__BB1_7:
	setp.ge.s32 	%p6, %r256, %r6;
	@%p6 bra 	$L__BB1_9;
	mad.lo.s32 	%r106, %r256, %r91, %r1;
	mul.wide.s32 	%rd15, %r106, 4;
	add.s64 	%rd16, %rd1, %rd15;
	mov.b32 	%r107, 2143289344;
	st.global.u32 	[%rd16], %r107;
$L__BB1_9:
	add.s32 	%r256, %r256, %r8;
	setp.lt.s32 	%p7, %r256, %r92;
	@%p7 bra 	$L__BB1_5;
$L__BB1_10:
	bar.sync 	0;
	setp.ne.s32 	%p8, %r7, 0;
	@%p8 bra 	$L__BB1_62;
	mad.lo.s32 	%r109, %r2, %r91, %r1;
	mul.wide.u32 	%rd18, %r109, 4;
	add.s64 	%rd17, %rd6, %rd18;
	// begin inline asm
	ld.global.nc.f32 %f272, [%rd17];
	// end inline asm
	add.s32 	%r11, %r2, 1;
	setp.lt.s32 	%p9, %r93, 1;
	setp.ge.s32 	%p10, %r11, %r92;
	mov.f32 	%f273, 0f00000000;
	or.pred  	%p11, %p9, %p10;
	mov.f32 	%f274, %f273;
	@%p11 bra 	$L__BB1_17;
	max.s32 	%r110, %r266, %r11;
	not.b32 	%r111, %r2;
	add.s32 	%r112, %r110, %r111;
	sub.s32 	%r113, %r92, %r2;
	add.s32 	%r114, %r113, -2;
	min.u32 	%r12, %r112, %r114;
	and.b32  	%r115, %r12, 3;
	setp.eq.s32 	%p12, %r115, 3;
	mov.f32 	%f274, 0f00000000;
	mov.u32 	%r259, %r11;
	mov.f32 	%f273, %f274;
	@%p12 bra 	$L__BB1_15;
	add.s32 	%r116, %r12, 1;
	and.b32  	%r13, %r116, 3;
	mov.f32 	%f274, 0f00000000;
	mov.u32 	%r257, %r11;
	mov.f32 	%f264, %f272;
$L__BB1_14:
	.pragma "nounroll";
	mad.lo.s32 	%r117, %r257, %r91, %r1;
	mul.wide.u32 	%rd20, %r117, 4;
	add.s64 	%rd19, %rd6, %rd20;
	// begin inline asm
	ld.global.nc.f32 %f272, [%rd19];
	// end inline asm
	sub.f32 	%f104, %f272, %f264;
	setp.gt.f32 	%p13, %f104, 0f00000000;
	add.f32 	%f105, %f274, %f104;
	sub.f32 	%f106, %f273, %f104;
	selp.f32 	%f273, %f273, %f106, %p13;
	selp.f32 	%f274, %f105, %f274, %p13;
	add.s32 	%r259, %r257, 1;
	sub.s32 	%r118, %r257, %r2;
	setp.ne.s32 	%p14, %r118, %r13;
	mov.u32 	%r257, %r259;
	mov.f32 	%f264, %f272;
	@%p14 bra 	$L__BB1_14;
$L__BB1_15:
	setp.lt.u32 	%p15, %r12, 3;
	@%p15 bra 	$L__BB1_17;
$L__BB1_16:
	mad.lo.s32 	%r119, %r259, %r91, %r1;
	mul.wide.u32 	%rd25, %r119, 4;
	add.s64 	%rd21, %rd6, %rd25;
	// begin inline asm
	ld.global.nc.f32 %f107, [%rd21];
	// end inline asm
	sub.f32 	%f111, %f107, %f272;
	setp.gt.f32 	%p16, %f111, 0f00000000;
	add.f32 	%f112, %f274, %f111;
	sub.f32 	%f113, %f273, %f111;
	selp.f32 	%f114, %f273, %f113, %p16;
	selp.f32 	%f115, %f112, %f274, %p16;
	add.s32 	%r120, %r119, %r91;
	mul.wide.u32 	%rd26, %r120, 4;
	add.s64 	%rd22, %rd6, %rd26;
	// begin inline asm
	ld.global.nc.f32 %f108, [%rd22];
	// end inline asm
	sub.f32 	%f116, %f108, %f107;
	setp.gt.f32 	%p17, %f116, 0f00000000;
	add.f32 	%f117, %f115, %f116;
	sub.f32 	%f118, %f114, %f116;
	selp.f32 	%f119, %f114, %f118, %p17;
	selp.f32 	%f120, %f117, %f115, %p17;
	add.s32 	%r121, %r120, %r91;
	mul.wide.u32 	%rd27, %r121, 4;
	add.s64 	%rd23, %rd6, %rd27;
	// begin inline asm
	ld.global.nc.f32 %f109, [%rd23];
	// end inline asm
	sub.f32 	%f121, %f109, %f108;
	setp.gt.f32 	%p18, %f121, 0f00000000;
	add.f32 	%f122, %f120, %f121;
	sub.f32 	%f123, %f119, %f121;
	selp.f32 	%f124, %f119, %f123, %p18;
	selp.f32 	%f125, %f122, %f120, %p18;
	add.s32 	%r122, %r259, 3;
	add.s32 	%r123, %r121, %r91;
	mul.wide.u32 	%rd28, %r123, 4;
	add.s64 	%rd24, %rd6, %rd28;
	// begin inline asm
	ld.global.nc.f32 %f272, [%rd24];
	// end inline asm
	sub.f32 	%f126, %f272, %f109;
	setp.gt.f32 	%p19, %f126, 0f00000000;
	add.f32 	%f127, %f125, %f126;
	sub.f32 	%f128, %f124, %f126;
	selp.f32 	%f273, %f124, %f128, %p19;
	selp.f32 	%f274, %f127, %f125, %p19;
	add.s32 	%r259, %r259, 4;
	setp.lt.s32 	%p20, %r122, %r266;
	setp.lt.s32 	%p21, %r259, %r92;
	and.pred  	%p22, %p20, %p21;
	@%p22 bra 	$L__BB1_16;
$L__BB1_17:
	cvt.rn.f32.u32 	%f129, %r93;
	div.rn.f32 	%f289, %f274, %f129;
	div.rn.f32 	%f288, %f273, %f129;
	rcp.rn.f32 	%f23, %f129;
	shl.b32 	%r125, %r94, 2;
	mov.u32 	%r126, smem2;
	add.s32 	%r19, %r126, %r125;
	mov.b32 	%r273, 0;
	min.s32 	%r127, %r275, %r92;
	setp.le.s32 	%p23, %r127, %r266;
	mov.u32 	%r274, %r273;
	@%p23 bra 	$L__BB1_34;
	add.s32 	%r131, %r11, %r93;
	max.s32 	%r132, %r127, %r131;
	sub.s32 	%r20, %r132, %r266;
	and.b32  	%r21, %r20, 3;
	sub.s32 	%r133, %r93, %r132;
	add.s32 	%r134, %r133, %r2;
	setp.gt.u32 	%p24, %r134, -4;
	mov.b32 	%r274, 0;
	mov.u32 	%r273, %r274;
	@%p24 bra 	$L__BB1_29;
	and.b32  	%r22, %r20, -4;
	mov.b32 	%r274, 0;
	mov.u32 	%r263, %r274;
$L__BB1_20:
	mul.lo.s32 	%r136, %r266, %r91;
	add.s32 	%r27, %r136, %r1;
	mul.wide.u32 	%rd31, %r27, 4;
	add.s64 	%rd29, %rd6, %rd31;
	// begin inline asm
	ld.global.nc.f32 %f131, [%rd29];
	// end inline asm
	sub.s32 	%r137, %r136, %r91;
	add.s32 	%r138, %r137, %r1;
	mul.wide.u32 	%rd32, %r138, 4;
	add.s64 	%rd30, %rd6, %rd32;
	// begin inline asm
	ld.global.nc.f32 %f132, [%rd30];
	// end inline asm
	sub.f32 	%f134, %f131, %f132;
	max.f32 	%f135, %f134, 0f00000000;
	setp.lt.f32 	%p25, %f134, 0f00000000;
	neg.f32 	%f136, %f134;
	selp.f32 	%f137, %f136, 0f00000000, %p25;
	sub.f32 	%f138, %f135, %f289;
	fma.rn.f32 	%f26, %f138, %f23, %f289;
	sub.f32 	%f139, %f137, %f288;
	fma.rn.f32 	%f27, %f139, %f23, %f288;
	setp.eq.f32 	%p26, %f27, 0f00000000;
	mov.f32 	%f277, 0f42C80000;
	@%p26 bra 	$L__BB1_22;
	div.rn.f32 	%f140, %f26, %f27;
	add.f32 	%f141, %f140, 0f3F800000;
	mov.f32 	%f142, 0f42C80000;
	div.rn.f32 	%f143, %f142, %f141;
	sub.f32 	%f277, %f142, %f143;
$L__BB1_22:
	shl.b32 	%r139, %r273, 2;
	add.s32 	%r140, %r19, %r139;
	st.shared.f32 	[%r140], %f277;
	add.s32 	%r28, %r273, 1;
	add.s32 	%r29, %r27, %r91;
	mul.wide.u32 	%rd35, %r29, 4;
	add.s64 	%rd33, %rd6, %rd35;
	// begin inline asm
	ld.global.nc.f32 %f144, [%rd33];
	// end inline asm
	// begin inline asm
	ld.global.nc.f32 %f145, [%rd29];
	// end inline asm
	sub.f32 	%f147, %f144, %f145;
	max.f32 	%f148, %f147, 0f00000000;
	setp.lt.f32 	%p27, %f147, 0f00000000;
	neg.f32 	%f149, %f147;
	selp.f32 	%f150, %f149, 0f00000000, %p27;
	sub.f32 	%f151, %f148, %f26;
	fma.rn.f32 	%f30, %f151, %f23, %f26;
	sub.f32 	%f152, %f150, %f27;
	fma.rn.f32 	%f31, %f152, %f23, %f27;
	setp.eq.f32 	%p28, %f31, 0f00000000;
	mov.f32 	%f278, 0f42C80000;
	@%p28 bra 	$L__BB1_24;
	div.rn.f32 	%f153, %f30, %f31;
	add.f32 	%f154, %f153, 0f3F800000;
	mov.f32 	%f155, 0f42C80000;
	div.rn.f32 	%f156, %f155, %f154;
	sub.f32 	%f278, %f155, %f156;
$L__BB1_24:
	setp.eq.s32 	%p29, %r28, %r94;
	selp.b32 	%r141, 0, %r28, %p29;
	setp.lt.s32 	%p30, %r274, %r94;
	selp.u32 	%r142, 1, 0, %p30;
	add.s32 	%r30, %r274, %r142;
	shl.b32 	%r143, %r141, 2;
	add.s32 	%r144, %r19, %r143;
	st.shared.f32 	[%r144], %f278;
	add.s32 	%r31, %r141, 1;
	add.s32 	%r32, %r29, %r91;
	mul.wide.u32 	%rd38, %r32, 4;
	add.s64 	%rd36, %rd6, %rd38;
	// begin inline asm
	ld.global.nc.f32 %f157, [%rd36];
	// end inline asm
	// begin inline asm
	ld.global.nc.f32 %f158, [%rd33];
	// end inline asm
	sub.f32 	%f160, %f157, %f158;
	max.f32 	%f161, %f160, 0f00000000;
	setp.lt.f32 	%p31, %f160, 0f00000000;
	neg.f32 	%f162, %f160;
	selp.f32 	%f163, %f162, 0f00000000, %p31;
	sub.f32 	%f164, %f161, %f30;
	fma.rn.f32 	%f34, %f164, %f23, %f30;
	sub.f32 	%f165, %f163, %f31;
	fma.rn.f32 	%f35, %f165, %f23, %f31;
	setp.eq.f32 	%p32, %f35, 0f00000000;
	mov.f32 	%f279, 0f42C80000;
	@%p32 bra 	$L__BB1_26;
	div.rn.f32 	%f166, %f34, %f35;
	add.f32 	%f167, %f166, 0f3F800000;
	mov.f32 	%f168, 0f42C80000;
	div.rn.f32 	%f169, %f168, %f167;
	sub.f32 	%f279, %f168, %f169;
$L__BB1_26:
	setp.eq.s32 	%p33, %r31, %r94;
	selp.b32 	%r145, 0, %r31, %p33;
	setp.lt.s32 	%p34, %r30, %r94;
	selp.u32 	%r146, 1, 0, %p34;
	add.s32 	%r33, %r30, %r146;
	shl.b32 	%r147, %r145, 2;
	add.s32 	%r148, %r19, %r147;
	st.shared.f32 	[%r148], %f279;
	add.s32 	%r34, %r145, 1;
	add.s32 	%r149, %r32, %r91;
	mul.wide.u32 	%rd41, %r149, 4;
	add.s64 	%rd39, %rd6, %rd41;
	// begin inline asm
	ld.global.nc.f32 %f170, [%rd39];
	// end inline asm
	// begin inline asm
	ld.global.nc.f32 %f171, [%rd36];
	// end inline asm
	sub.f32 	%f173, %f170, %f171;
	max.f32 	%f174, %f173, 0f00000000;
	setp.lt.f32 	%p35, %f173, 0f00000000;
	neg.f32 	%f175, %f173;
	selp.f32 	%f176, %f175, 0f00000000, %p35;
	sub.f32 	%f177, %f174, %f34;
	fma.rn.f32 	%f289, %f177, %f23, %f34;
	sub.f32 	%f178, %f176, %f35;
	fma.rn.f32 	%f288, %f178, %f23, %f35;
	setp.eq.f32 	%p36, %f288, 0f00000000;
	mov.f32 	%f280, 0f42C80000;
	@%p36 bra 	$L__BB1_28;
	div.rn.f32 	%f179, %f289, %f288;
	add.f32 	%f180, %f179, 0f3F800000;
	mov.f32 	%f181, 0f42C80000;
	div.rn.f32 	%f182, %f181, %f180;
	sub.f32 	%f280, %f181, %f182;
$L__BB1_28:
	setp.eq.s32 	%p37, %r34, %r94;
	selp.b32 	%r150, 0, %r34, %p37;
	setp.lt.s32 	%p38, %r33, %r94;
	selp.u32 	%r151, 1, 0, %p38;
	add.s32 	%r152, %r33, %r151;
	shl.b32 	%r153, %r150, 2;
	add.s32 	%r154, %r19, %r153;
	st.shared.f32 	[%r154], %f280;
	add.s32 	%r155, %r150, 1;
	setp.eq.s32 	%p39, %r155, %r94;
	selp.b32 	%r273, 0, %r155, %p39;
	setp.lt.s32 	%p40, %r152, %r94;
	selp.u32 	%r156, 1, 0, %p40;
	add.s32 	%r274, %r152, %r156;
	add.s32 	%r266, %r266, 4;
	add.s32 	%r263, %r263, 4;
	setp.ne.s32 	%p41, %r263, %r22;
	@%p41 bra 	$L__BB1_20;
$L__BB1_29:
	setp.eq.s32 	%p42, %r21, 0;
	@%p42 bra 	$L__BB1_34;
	mov.b32 	%r272, 0;
$L__BB1_31:
	.pragma "nounroll";
	mul.lo.s32 	%r158, %r266, %r91;
	add.s32 	%r159, %r158, %r1;
	mul.wide.u32 	%rd44, %r159, 4;
	add.s64 	%rd42, %rd6, %rd44;
	// begin inline asm
	ld.global.nc.f32 %f183, [%rd42];
	// end inline asm
	sub.s32 	%r160, %r158, %r91;
	add.s32 	%r161, %r160, %r1;
	mul.wide.u32 	%rd45, %r161, 4;
	add.s64 	%rd43, %rd6, %rd45;
	// begin inline asm
	ld.global.nc.f32 %f184, [%rd43];
	// end inline asm
	sub.f32 	%f186, %f183, %f184;
	max.f32 	%f187, %f186, 0f00000000;
	setp.lt.f32 	%p43, %f186, 0f00000000;
	neg.f32 	%f188, %f186;
	selp.f32 	%f189, %f188, 0f00000000, %p43;
	sub.f32 	%f190, %f187, %f289;
	fma.rn.f32 	%f289, %f190, %f23, %f289;
	sub.f32 	%f191, %f189, %f288;
	fma.rn.f32 	%f288, %f191, %f23, %f288;
	setp.eq.f32 	%p44, %f288, 0f00000000;
	mov.f32 	%f287, 0f42C80000;
	@%p44 bra 	$L__BB1_33;
	div.rn.f32 	%f192, %f289, %f288;
	add.f32 	%f193, %f192, 0f3F800000;
	mov.f32 	%f194, 0f42C80000;
	div.rn.f32 	%f195, %f194, %f193;
	sub.f32 	%f287, %f194, %f195;
$L__BB1_33:
	shl.b32 	%r162, %r273, 2;
	add.s32 	%r163, %r19, %r162;
	st.shared.f32 	[%r163], %f287;
	add.s32 	%r164, %r273, 1;
	setp.eq.s32 	%p45, %r164, %r94;
	selp.b32 	%r273, 0, %r164, %p45;
	setp.lt.s32 	%p46, %r274, %r94;
	selp.u32 	%r165, 1, 0, %p46;
	add.s32 	%r274, %r274, %r165;
	add.s32 	%r266, %r266, 1;
	add.s32 	%r272, %r272, 1;
	setp.ne.s32 	%p47, %r272, %r21;
	@%p47 bra 	$L__BB1_31;
$L__BB1_34:
	setp.ge.s32 	%p48, %r275, %r92;
	@%p48 bra 	$L__BB1_62;
	add.s32 	%r168, %r19, %r125;
	add.s32 	%r169, %r168, %r125;
	add.s32 	%r54, %r169, %r125;
	shl.b32 	%r170, %r95, 2;
	add.s32 	%r55, %r54, %r170;
	cvt.rn.f32.u32 	%f197, %r96;
	rcp.rn.f32 	%f54, %f197;
	cvt.rn.f32.u32 	%f198, %r95;
	rcp.rn.f32 	%f55, %f198;
	mov.f32 	%f290, 0f00000000;
	mov.b32 	%r276, 0;
	mov.u32 	%r277, %r276;
	mov.u32 	%r278, %r276;
	mov.u32 	%r279, %r276;
	mov.f32 	%f291, %f290;
$L__BB1_36:
	mul.lo.s32 	%r171, %r275, %r91;
	add.s32 	%r63, %r171, %r1;
	mul.wide.u32 	%rd48, %r63, 4;
	add.s64 	%rd46, %rd6, %rd48;
	// begin inline asm
	ld.global.nc.f32 %f199, [%rd46];
	// end inline asm
	sub.s32 	%r172, %r171, %r91;
	add.s32 	%r173, %r172, %r1;
	mul.wide.u32 	%rd49, %r173, 4;
	add.s64 	%rd47, %rd6, %rd49;
	// begin inline asm
	ld.global.nc.f32 %f200, [%rd47];
	// end inline asm
	sub.f32 	%f202, %f199, %f200;
	max.f32 	%f203, %f202, 0f00000000;
	setp.lt.f32 	%p49, %f202, 0f00000000;
	neg.f32 	%f204, %f202;
	selp.f32 	%f205, %f204, 0f00000000, %p49;
	sub.f32 	%f206, %f203, %f289;
	fma.rn.f32 	%f289, %f206, %f23, %f289;
	sub.f32 	%f207, %f205, %f288;
	fma.rn.f32 	%f288, %f207, %f23, %f288;
	setp.eq.f32 	%p50, %f288, 0f00000000;
	mov.f32 	%f294, 0f42C80000;
	@%p50 bra 	$L__BB1_38;
	div.rn.f32 	%f208, %f289, %f288;
	add.f32 	%f209, %f208, 0f3F800000;
	mov.f32 	%f210, 0f42C80000;
	div.rn.f32 	%f211, %f210, %f209;
	sub.f32 	%f294, %f210, %f211;
$L__BB1_38:
	shl.b32 	%r174, %r273, 2;
	add.s32 	%r175, %r19, %r174;
	st.shared.f32 	[%r175], %f294;
	add.s32 	%r176, %r273, 1;
	setp.eq.s32 	%p51, %r176, %r94;
	selp.b32 	%r273, 0, %r176, %p51;
	setp.lt.s32 	%p52, %r274, %r94;
	selp.u32 	%r177, 1, 0, %p52;
	add.s32 	%r274, %r274, %r177;
	min.s32 	%r66, %r274, %r94;
	add.s32 	%r67, %r66, -1;
	setp.lt.s32 	%p53, %r66, 2;
	mov.f32 	%f309, %f294;
	mov.f32 	%f310, %f294;
	@%p53 bra 	$L__BB1_50;
	add.s32 	%r179, %r66, -2;
	setp.lt.u32 	%p54, %r179, 7;
	mov.b32 	%r285, 0;
	mov.f32 	%f310, %f294;
	mov.f32 	%f309, %f294;
	@%p54 bra 	$L__BB1_42;
	and.b32  	%r180, %r67, -8;
	neg.s32 	%r283, %r180;
	add.s32 	%r282, %r273, 3;
	mov.f32 	%f310, %f294;
	mov.f32 	%f309, %f294;
$L__BB1_41:
	.pragma "nounroll";
	and.b32  	%r285, %r67, -8;
	add.s32 	%r181, %r282, -3;
	rem.s32 	%r182, %r181, %r94;
	shl.b32 	%r183, %r182, 2;
	add.s32 	%r184, %r19, %r183;
	ld.shared.f32 	%f213, [%r184];
	max.f32 	%f214, %f309, %f213;
	min.f32 	%f215, %f310, %f213;
	add.s32 	%r185, %r282, -2;
	rem.s32 	%r186, %r185, %r94;
	shl.b32 	%r187, %r186, 2;
	add.s32 	%r188, %r19, %r187;
	ld.shared.f32 	%f216, [%r188];
	max.f32 	%f217, %f214, %f216;
	min.f32 	%f218, %f215, %f216;
	add.s32 	%r189, %r282, -1;
	rem.s32 	%r190, %r189, %r94;
	shl.b32 	%r191, %r190, 2;
	add.s32 	%r192, %r19, %r191;
	ld.shared.f32 	%f219, [%r192];
	max.f32 	%f220, %f217, %f219;
	min.f32 	%f221, %f218, %f219;
	add.s32 	%r193, %r282, 4;
	rem.s32 	%r194, %r282, %r94;
	shl.b32 	%r195, %r194, 2;
	add.s32 	%r196, %r19, %r195;
	ld.shared.f32 	%f222, [%r196];
	max.f32 	%f223, %f220, %f222;
	min.f32 	%f224, %f221, %f222;
	add.s32 	%r197, %r282, 1;
	rem.s32 	%r198, %r197, %r94;
	shl.b32 	%r199, %r198, 2;
	add.s32 	%r200, %r19, %r199;
	ld.shared.f32 	%f225, [%r200];
	max.f32 	%f226, %f223, %f225;
	min.f32 	%f227, %f224, %f225;
	add.s32 	%r201, %r282, 2;
	rem.s32 	%r202, %r201, %r94;
	shl.b32 	%r203, %r202, 2;
	add.s32 	%r204, %r19, %r203;
	ld.shared.f32 	%f228, [%r204];
	max.f32 	%f229, %f226, %f228;
	min.f32 	%f230, %f227, %f228;
	add.s32 	%r205, %r282, 3;
	rem.s32 	%r206, %r205, %r94;
	shl.b32 	%r207, %r206, 2;
	add.s32 	%r208, %r19, %r207;
	ld.shared.f32 	%f231, [%r208];
	max.f32 	%f232, %f229, %f231;
	min.f32 	%f233, %f230, %f231;
	rem.s32 	%r209, %r193, %r94;
	shl.b32 	%r210, %r209, 2;
	add.s32 	%r211, %r19, %r210;
	ld.shared.f32 	%f234, [%r211];
	max.f32 	%f309, %f232, %f234;
	min.f32 	%f310, %f233, %f234;
	add.s32 	%r283, %r283, 8;
	add.s32 	%r282, %r282, 8;
	setp.ne.s32 	%p55, %r283, 0;
	@%p55 bra 	$L__BB1_41;
$L__BB1_42:
	and.b32  	%r212, %r67, 7;
	setp.eq.s32 	%p56, %r212, 0;
	@%p56 bra 	$L__BB1_50;
	and.b32  	%r213, %r67, 7;
	setp.lt.u32 	%p57, %r213, 4;
	@%p57 bra 	$L__BB1_45;
	add.s32 	%r214, %r285, %r273;
	rem.s32 	%r215, %r214, %r94;
	shl.b32 	%r216, %r215, 2;
	add.s32 	%r217, %r19, %r216;
	ld.shared.f32 	%f236, [%r217];
	max.f32 	%f237, %f309, %f236;
	min.f32 	%f238, %f310, %f236;
	add.s32 	%r218, %r214, 1;
	rem.s32 	%r219, %r218, %r94;
	shl.b32 	%r220, %r219, 2;
	add.s32 	%r221, %r19, %r220;
	ld.shared.f32 	%f239, [%r221];
	max.f32 	%f240, %f237, %f239;
	min.f32 	%f241, %f238, %f239;
	add.s32 	%r222, %r214, 2;
	rem.s32 	%r223, %r222, %r94;
	shl.b32 	%r224, %r223, 2;
	add.s32 	%r225, %r19, %r224;
	ld.shared.f32 	%f242, [%r225];
	max.f32 	%f243, %f240, %f242;
	min.f32 	%f244, %f241, %f242;
	add.s32 	%r226, %r214, 3;
	rem.s32 	%r227, %r226, %r94;
	shl.b32 	%r228, %r227, 2;
	add.s32 	%r229, %r19, %r228;
	ld.shared.f32 	%f245, [%r229];
	max.f32 	%f309, %f243, %f245;
	min.f32 	%f310, %f244, %f245;
	add.s32 	%r285, %r285, 4;
$L__BB1_45:
	and.b32  	%r230, %r67, 3;
	setp.eq.s32 	%p58, %r230, 0;
	@%p58 bra 	$L__BB1_50;
	and.b32  	%r231, %r67, 3;
	setp.eq.s32 	%p59, %r231, 1;
	@%p59 bra 	$L__BB1_48;
	add.s32 	%r232, %r285, %r273;
	rem.s32 	%r233, %r232, %r94;
	shl.b32 	%r234, %r233, 2;
	add.s32 	%r235, %r19, %r234;
	ld.shared.f32 	%f247, [%r235];
	max.f32 	%f248, %f309, %f247;
	min.f32 	%f249, %f310, %f247;
	add.s32 	%r236, %r232, 1;
	rem.s32 	%r237, %r236, %r94;
	shl.b32 	%r238, %r237, 2;
	add.s32 	%r239, %r19, %r238;
	ld.shared.f32 	%f250, [%r239];
	max.f32 	%f309, %f248, %f250;
	min.f32 	%f310, %f249, %f250;
	add.s32 	%r285, %r285, 2;
$L__BB1_48:
	and.b32  	%r240, %r67, 1;
	setp.eq.b32 	%p60, %r240, 1;
	not.pred 	%p61, %p60;
	@%p61 bra 	$L__BB1_50;
	add.s32 	%r241, %r285, %r273;
	rem.s32 	%r242, %r241, %r94;
	shl.b32 	%r243, %r242, 2;
	add.s32 	%r244, %r19, %r243;
	ld.shared.f32 	%f251, [%r244];
	max.f32 	%f309, %f309, %f251;
	min.f32 	%f310, %f310, %f251;
$L__BB1_50:
	abs.f32 	%f253, %f309;
	setp.equ.f32 	%p62, %f253, 0f7F800000;
	abs.f32 	%f254, %f310;
	setp.equ.f32 	%p63, %f254, 0f7F800000;
	or.pred  	%p64, %p62, %p63;
	setp.leu.f32 	%p65, %f309, %f310;
	mov.f32 	%f311, 0f42480000;
	or.pred  	%p66, %p64, %p65;
	@%p66 bra 	$L__BB1_52;
	sub.f32 	%f256, %f294, %f310;
	mul.f32 	%f257, %f256, 0f42C80000;
	sub.f32 	%f258, %f309, %f310;
	div.rn.f32 	%f311, %f257, %f258;
$L__BB1_52:
	setp.ge.s32 	%p67, %r277, %r95;
	@%p67 bra 	$L__BB1_54;
	shl.b32 	%r248, %r279, 2;
	add.s32 	%r249, %r54, %r248;
	st.shared.f32 	[%r249], %f311;
	add.s32 	%r277, %r277, 1;
	add.s32 	%r250, %r279, 1;
	setp.eq.s32 	%p69, %r250, %r95;
	selp.b32 	%r279, 0, %r250, %p69;
	bra.uni 	$L__BB1_55;
$L__BB1_54:
	shl.b32 	%r245, %r279, 2;
	add.s32 	%r246, %r54, %r245;
	ld.shared.f32 	%f259, [%r246];
	sub.f32 	%f90, %f311, %f259;
	st.shared.f32 	[%r246], %f311;
	add.s32 	%r247, %r279, 1;
	setp.eq.s32 	%p68, %r247, %r95;
	selp.b32 	%r279, 0, %r247, %p68;
	mov.f32 	%f311, %f90;
$L__BB1_55:
	add.f32 	%f291, %f291, %f311;
	setp.lt.s32 	%p70, %r275, %r5;
	@%p70 bra 	$L__BB1_61;
	ld.param.u64 	%rd55, [srsi_many_series_one_param_f32_param_8];
	mul.f32 	%f313, %f55, %f291;
	cvta.to.global.u64 	%rd50, %rd55;
	mul.wide.u32 	%rd51, %r63, 4;
	add.s64 	%rd52, %rd50, %rd51;
	st.global.f32 	[%rd52], %f313;
	setp.ge.s32 	%p71, %r276, %r96;
	@%p71 bra 	$L__BB1_58;
	shl.b32 	%r253, %r278, 2;
	add.s32 	%r254, %r55, %r253;
	st.shared.f32 	[%r254], %f313;
	add.s32 	%r276, %r276, 1;
	bra.uni 	$L__BB1_59;
$L__BB1_58:
	shl.b32 	%r251, %r278, 2;
	add.s32 	%r252, %r55, %r251;
	ld.shared.f32 	%f260, [%r252];
	sub.f32 	%f94, %f313, %f260;
	st.shared.f32 	[%r252], %f313;
	mov.f32 	%f313, %f94;
$L__BB1_59:
	add.s32 	%r255, %r278, 1;
	setp.eq.s32 	%p72, %r255, %r96;
	selp.b32 	%r278, 0, %r255, %p72;
	add.f32 	%f290, %f290, %f313;
	setp.lt.s32 	%p73, %r275, %r6;
	@%p73 bra 	$L__BB1_61;
	mul.f32 	%f261, %f54, %f290;
	mul.wide.u32 	%rd53, %r63, 4;
	add.s64 	%rd54, %rd1, %rd53;
	st.global.f32 	[%rd54], %f261;
$L__BB1_61:
	add.s32 	%r275, %r275, 1;
	setp.ne.s32 	%p74, %r275, %r92;
	@%p74 bra 	$L__BB1_36;
$L__BB1_62:
	ret;

}


// ===== COMPILED SASS (sm_100) =====

	.target	sm_100

	.elftype	@"ET_EXEC"


//--------------------- .note.nv.tkinfo           --------------------------
	.section	.note.nv.tkinfo,"",@"SHT_NOTE"
	.sectionflags	@"SHF_NOTE_NV_TKINFO"
	.tkinfo
        /*0018*/ 	.word	0x00000002
        /*0030*/ 	.string	""
        /*0030*/ 	.string	"ptxas"
        /*0030*/ 	.string	"Cuda compilation tools, release 13.0, V13.0.88"
        /*0030*/ 	.string	"Build cuda_13.0.r13.0/compiler.36424714_0"
        /*0030*/ 	.string	"-arch sm_100 -m 64 "



//--------------------- .note.nv.cuinfo           --------------------------
	.section	.note.nv.cuinfo,"",@"SHT_NOTE"
	.sectionflags	@"SHF_NOTE_NV_CUINFO"
        /*0018*/ 	.short	0x0002
        /*001a*/ 	.short	0x0064
        /*001c*/ 	.short	0x0082
	.zero		2


//--------------------- .nv.info                  --------------------------
	.section	.nv.info,"",@"SHT_CUDA_INFO"
	.align	4


	//----- nvinfo : EIATTR_REGCOUNT
	.align		4
        /*0000*/ 	.byte	0x04, 0x2f
        /*0002*/ 	.short	(.L_1 - .L_0)
	.align		4
.L_0:
        /*0004*/ 	.word	index@(srsi_batch_f32)
        /*0008*/ 	.word	0x00000019


	//----- nvinfo : EIATTR_FRAME_SIZE
	.align		4
.L_1:
        /*000c*/ 	.byte	0x04, 0x11
        /*000e*/ 	.short	(.L_3 - .L_2)
	.align		4
.L_2:
        /*0010*/ 	.word	index@($__internal_3_$__cuda_sm3x_div_rn_noftz_f32_slowpath)
        /*0014*/ 	.word	0x00000000


	//----- nvinfo : EIATTR_FRAME_SIZE
	.align		4
.L_3:
        /*0018*/ 	.byte	0x04, 0x11
        /*001a*/ 	.short	(.L_5 - .L_4)
	.align		4
.L_4:
        /*001c*/ 	.word	index@($__internal_2_$__cuda_sm20_rcp_rn_f32_slowpath)
        /*0020*/ 	.word	0x00000000


	//----- nvinfo : EIATTR_FRAME_SIZE
	.align		4
.L_5:
        /*0024*/ 	.byte	0x04, 0x11
        /*0026*/ 	.short	(.L_7 - .L_6)
	.align		4
.L_6:
        /*0028*/ 	.word	index@(srsi_batch_f32)
        /*002c*/ 	.word	0x00000000


	//----- nvinfo : EIATTR_REGCOUNT
	.align		4
.L_7:
        /*0030*/ 	.byte	0x04, 0x2f
        /*0032*/ 	.short	(.L_9 - .L_8)
	.align		4
.L_8:
        /*0034*/ 	.word	index@(srsi_many_series_one_param_f32)
        /*0038*/ 	.word	0x00000020


	//----- nvinfo : EIATTR_FRAME_SIZE
	.align		4
.L_9:
        /*003c*/ 	.byte	0x04, 0x11
        /*003e*/ 	.short	(.L_11 - .L_10)
	.align		4
.L_10:
        /*0040*/ 	.word	index@($__internal_1_$__cuda_sm3x_div_rn_noftz_f32_slowpath)
        /*0044*/ 	.word	0x00000000


	//----- nvinfo : EIATTR_FRAME_SIZE
	.align		4
.L_11:
        /*0048*/ 	.byte	0x04, 0x11
        /*004a*/ 	.short	(.L_13 - .L_12)
	.align		4
.L_12:
        /*004c*/ 	.word	index@($__internal_0_$__cuda_sm20_rcp_rn_f32_slowpath)
        /*0050*/ 	.word	0x00000000


	//----- nvinfo : EIATTR_FRAME_SIZE
	.align		4
.L_13:
        /*0054*/ 	.byte	0x04, 0x11
        /*0056*/ 	.short	(.L_15 - .L_14)
	.align		4
.L_14:
        /*0058*/ 	.word	index@(srsi_many_series_one_param_f32)
        /*005c*/ 	.word	0x00000000


	//----- nvinfo : EIATTR_MIN_STACK_SIZE
	.align		4
.L_15:
        /*0060*/ 	.byte	0x04, 0x12
        /*0062*/ 	.short	(.L_17 - .L_16)
	.align		4
.L_16:
        /*0064*/ 	.word	index@(srsi_many_series_one_param_f32)
        /*0068*/ 	.word	0x00000000


	//----- nvinfo : EIATTR_MIN_STACK_SIZE
	.align		4
.L_17:
        /*006c*/ 	.byte	0x04, 0x12
        /*006e*/ 	.short	(.L_19 - .L_18)
	.align		4
.L_18:
        /*0070*/ 	.word	index@(srsi_batch_f32)
        /*0074*/ 	.word	0x00000000
.L_19:


//--------------------- .nv.compat                --------------------------
	.section	.nv.compat,"",@"SHT_CUDA_COMPAT_INFO"
	.align	4
        /*0000*/ 	.byte	0x02, 0x09, 0x00, 0x00, 0x02, 0x02, 0x01, 0x00, 0x02, 0x05, 0x05, 0x00, 0x03, 0x07, 0x01, 0x01
        /*0010*/ 	.byte	0x02, 0x03, 0x00, 0x00, 0x02, 0x06, 0x01, 0x00, 0x04, 0x0b, 0x08, 0x00, 0x01, 0x00, 0x00, 0x00
        /*0020*/ 	.byte	0x00, 0x00, 0x00, 0x00


//--------------------- .nv.info.srsi_many_series_one_param_f32 --------------------------
	.section	.nv.info.srsi_many_series_one_param_f32,"",@"SHT_CUDA_INFO"
	.sectionflags	@""
	.align	4


	//----- nvinfo : EIATTR_CUDA_API_VERSION
	.align		4
        /*0000*/ 	.byte	0x04, 0x37
        /*0002*/ 	.short	(.L_21 - .L_20)
.L_20:
        /*0004*/ 	.word	0x00000082


	//----- nvinfo : EIATTR_KPARAM_INFO
	.align		4
.L_21:
        /*0008*/ 	.byte	0x04, 0x17
        /*000a*/ 	.short	(.L_23 - .L_22)
.L_22:
        /*000c*/ 	.word	0x00000000
        /*0010*/ 	.short	0x0009
        /*0012*/ 	.short	0x0030
        /*0014*/ 	.byte	0x00, 0xf5, 0x21, 0x00


	//----- nvinfo : EIATTR_KPARAM_INFO
	.align		4
.L_23:
        /*0018*/ 	.byte	0x04, 0x17
        /*001a*/ 	.short	(.L_25 - .L_24)
.L_24:
        /*001c*/ 	.word	0x00000000
        /*0020*/ 	.short	0x0008
        /*0022*/ 	.short	0x0028
        /*0024*/ 	.byte	0x00, 0xf5, 0x21, 0x00


	//----- nvinfo : EIATTR_KPARAM_INFO
	.align		4
.L_25:
        /*0028*/ 	.byte	0x04, 0x17
        /*002a*/ 	.short	(.L_27 - .L_26)
.L_26:
        /*002c*/ 	.word	0x00000000
        /*0030*/ 	.short	0x0007
        /*0032*/ 	.short	0x0020
        /*0034*/ 	.byte	0x00, 0xf5, 0x21, 0x00


	//----- nvinfo : EIATTR_KPARAM_INFO
	.align		4
.L_27:
        /*0038*/ 	.byte	0x04, 0x17
        /*003a*/ 	.short	(.L_29 - .L_28)
.L_28:
        /*003c*/ 	.word	0x00000000
        /*0040*/ 	.short	0x0006
        /*0042*/ 	.short	0x001c
        /*0044*/ 	.byte	0x00, 0xf0, 0x11, 0x00


	//----- nvinfo : EIATTR_KPARAM_INFO
	.align		4
.L_29:
        /*0048*/ 	.byte	0x04, 0x17
        /*004a*/ 	.short	(.L_31 - .L_30)
.L_30:
        /*004c*/ 	.word	0x00000000
        /*0050*/ 	.short	0x0005
        /*0052*/ 	.short	0x0018
        /*0054*/ 	.byte	0x00, 0xf0, 0x11, 0x00


	//----- nvinfo : EIATTR_KPARAM_INFO
	.align		4
.L_31:
        /*0058*/ 	.byte	0x04, 0x17
        /*005a*/ 	.short	(.L_33 - .L_32)
.L_32:
        /*005c*/ 	.word	0x00000000
        /*0060*/ 	.short	0x0004
        /*0062*/ 	.short	0x0014
        /*0064*/ 	.byte	0x00, 0xf0, 0x11, 0x00


	//----- nvinfo : EIATTR_KPARAM_INFO
	.align		4
.L_33:
        /*0068*/ 	.byte	0x04, 0x17
        /*006a*/ 	.short	(.L_35 - .L_34)
.L_34:
        /*006c*/ 	.word	0x00000000
        /*0070*/ 	.short	0x0003
        /*0072*/ 	.short	0x0010
        /*0074*/ 	.byte	0x00, 0xf0, 0x11, 0x00


	//----- nvinfo : EIATTR_KPARAM_INFO
	.align		4
.L_35:
        /*0078*/ 	.byte	0x04, 0x17
        /*007a*/ 	.short	(.L_37 - .L_36)
.L_36:
        /*007c*/ 	.word	0x00000000
        /*0080*/ 	.short	0x0002
        /*0082*/ 	.short	0x000c
        /*0084*/ 	.byte	0x00, 0xf0, 0x11, 0x00


	//----- nvinfo : EIATTR_KPARAM_INFO
	.align		4
.L_37:
        /*0088*/ 	.byte	0x04, 0x17
        /*008a*/ 	.short	(.L_39 - .L_38)
.L_38:
        /*008c*/ 	.word	0x00000000
        /*0090*/ 	.short	0x0001
        /*0092*/ 	.short	0x0008
        /*0094*/ 	.byte	0x00, 0xf0, 0x11, 0x00


	//----- nvinfo : EIATTR_KPARAM_INFO
	.align		4
.L_39:
        /*0098*/ 	.byte	0x04, 0x17
        /*009a*/ 	.short	(.L_41 - .L_40)
.L_40:
        /*009c*/ 	.word	0x00000000
        /*00a0*/ 	.short	0x0000
        /*00a2*/ 	.short	0x0000
        /*00a4*/ 	.byte	0x00, 0xf5, 0x21, 0x00


	//----- nvinfo : EIATTR_SPARSE_MMA_MASK
	.align		4
.L_41:
        /*00a8*/ 	.byte	0x03, 0x50
        /*00aa*/ 	.short	0x0000


	//----- nvinfo : EIATTR_MAXREG_COUNT
	.align		4
        /*00ac*/ 	.byte	0x03, 0x1b
        /*00ae*/ 	.short	0x00ff


	//----- nvinfo : EIATTR_NUM_BARRIERS
	.align		4
        /*00b0*/ 	.byte	0x02, 0x4c
        /*00b2*/ 	.byte	0x01
	.zero		1


	//----- nvinfo : EIATTR_MERCURY_ISA_VERSION
	.align		4
        /*00b4*/ 	.byte	0x03, 0x5f
        /*00b6*/ 	.short	0x0101


	//----- nvinfo : EIATTR_VRC_CTA_INIT_COUNT
	.align		4
        /*00b8*/ 	.byte	0x02, 0x4a
	.zero		1
	.zero		1


	//----- nvinfo : EIATTR_EXIT_INSTR_OFFSETS
	.align		4
        /*00bc*/ 	.byte	0x04, 0x1c
        /*00be*/ 	.short	(.L_43 - .L_42)


	//   ....[0]....
.L_42:
        /*00c0*/ 	.word	0x00000040


	//   ....[1]....
        /*00c4*/ 	.word	0x000000a0


	//   ....[2]....
        /*00c8*/ 	.word	0x00000130


	//   ....[3]....
        /*00cc*/ 	.word	0x00000330


	//   ....[4]....
        /*00d0*/ 	.word	0x00001f90


	//   ....[5]....
        /*00d4*/ 	.word	0x00003f40


	//----- nvinfo : EIATTR_CRS_STACK_SIZE
	.align		4
.L_43:
        /*00d8*/ 	.byte	0x04, 0x1e
        /*00da*/ 	.short	(.L_45 - .L_44)
.L_44:
        /*00dc*/ 	.word	0x00000000


	//----- nvinfo : EIATTR_CBANK_PARAM_SIZE
	.align		4
.L_45:
        /*00e0*/ 	.byte	0x03, 0x19
        /*00e2*/ 	.short	0x0038


	//----- nvinfo : EIATTR_PARAM_CBANK
	.align		4
        /*00e4*/ 	.byte	0x04, 0x0a
        /*00e6*/ 	.short	(.L_47 - .L_46)
	.align		4
.L_46:
        /*00e8*/ 	.word	index@(.nv.constant0.srsi_many_series_one_param_f32)
        /*00ec*/ 	.short	0x0380
        /*00ee*/ 	.short	0x0038


	//----- nvinfo : EIATTR_SW_WAR
	.align		4
.L_47:
        /*00f0*/ 	.byte	0x04, 0x36
        /*00f2*/ 	.short	(.L_49 - .L_48)
.L_48:
        /*00f4*/ 	.word	0x00000008
.L_49:


//--------------------- .nv.info.srsi_batch_f32   --------------------------
	.section	.nv.info.srsi_batch_f32,"",@"SHT_CUDA_INFO"
	.sectionflags	@""
	.align	4


	//----- nvinfo : EIATTR_CUDA_API_VERSION
	.align		4
        /*0000*/ 	.byte	0x04, 0x37
        /*0002*/ 	.short	(.L_51 - .L_50)
.L_50:
        /*0004*/ 	.word	0x00000082


	//----- nvinfo : EIATTR_KPARAM_INFO
	.align		4
.L_51:
        /*0008*/ 	.byte	0x04, 0x17
        /*000a*/ 	.short	(.L_53 - .L_52)
.L_52:
        /*000c*/ 	.word	0x00000000
        /*0010*/ 	.short	0x0009
        /*0012*/ 	.short	0x0038
        /*0014*/ 	.byte	0x00, 0xf5, 0x21, 0x00


	//----- nvinfo : EIATTR_KPARAM_INFO
	.align		4
.L_53:
        /*0018*/ 	.byte	0x04, 0x17
        /*001a*/ 	.short	(.L_55 - .L_54)
.L_54:
        /*001c*/ 	.word	0x00000000
        /*0020*/ 	.short	0x0008
        /*0022*/ 	.short	0x0030
        /*0024*/ 	.byte	0x00, 0xf5, 0x21, 0x00


	//----- nvinfo : EIATTR_KPARAM_INFO
	.align		4
.L_55:
        /*0028*/ 	.byte	0x04, 0x17
        /*002a*/ 	.short	(.L_57 - .L_56)
.L_56:
        /*002c*/ 	.word	0x00000000
        /*0030*/ 	.short	0x0007
        /*0032*/ 	.short	0x002c
        /*0034*/ 	.byte	0x00, 0xf0, 0x11, 0x00


	//----- nvinfo : EIATTR_KPARAM_INFO
	.align		4
.L_57:
        /*0038*/ 	.byte	0x04, 0x17
        /*003a*/ 	.short	(.L_59 - .L_58)
.L_58:
        /*003c*/ 	.word	0x00000000
        /*0040*/ 	.short	0x0006
        /*0042*/ 	.short	0x0028
        /*0044*/ 	.byte	0x00, 0xf0, 0x11, 0x00


	//----- nvinfo : EIATTR_KPARAM_INFO
	.align		4
.L_59:
        /*0048*/ 	.byte	0x04, 0x17
        /*004a*/ 	.short	(.L_61 - .L_60)
.L_60:
        /*004c*/ 	.word	0x00000000
        /*0050*/ 	.short	0x0005
        /*0052*/ 	.short	0x0024
        /*0054*/ 	.byte	0x00, 0xf0, 0x11, 0x00


	//----- nvinfo : EIATTR_KPARAM_INFO
	.align		4
.L_61:
        /*0058*/ 	.byte	0x04, 0x17
        /*005a*/ 	.short	(.L_63 - .L_62)
.L_62:
        /*005c*/ 	.word	0x00000000
        /*0060*/ 	.short	0x0004
        /*0062*/ 	.short	0x0020
        /*0064*/ 	.byte	0x00, 0xf0, 0x11, 0x00


	//----- nvinfo : EIATTR_KPARAM_INFO
	.align		4
.L_63:
        /*0068*/ 	.byte	0x04, 0x17
        /*006a*/ 	.short	(.L_65 - .L_64)
.L_64:
        /*006c*/ 	.word	0x00000000
        /*0070*/ 	.short	0x0003
        /*0072*/ 	.short	0x0018
        /*0074*/ 	.byte	0x00, 0xf5, 0x21, 0x00


	//----- nvinfo : EIATTR_KPARAM_INFO
	.align		4
.L_65:
        /*0078*/ 	.byte	0x04, 0x17
        /*007a*/ 	.short	(.L_67 - .L_66)
.L_66:
        /*007c*/ 	.word	0x00000000
        /*0080*/ 	.short	0x0002
        /*0082*/ 	.short	0x0010
        /*0084*/ 	.byte	0x00, 0xf5, 0x21, 0x00


	//----- nvinfo : EIATTR_KPARAM_INFO
	.align		4
.L_67:
        /*0088*/ 	.byte	0x04, 0x17
        /*008a*/ 	.short	(.L_69 - .L_68)
.L_68:
        /*008c*/ 	.word	0x00000000
        /*0090*/ 	.short	0x0001
        /*0092*/ 	.short	0x0008
        /*0094*/ 	.byte	0x00, 0xf5, 0x21, 0x00


	//----- nvinfo : EIATTR_KPARAM_INFO
	.align		4
.L_69:
        /*0098*/ 	.byte	0x04, 0x17
        /*009a*/ 	.short	(.L_71 - .L_70)
.L_70:
        /*009c*/ 	.word	0x00000000
        /*00a0*/ 	.short	0x0000
        /*00a2*/ 	.short	0x0000
        /*00a4*/ 	.byte	0x00, 0xf5, 0x21, 0x00


	//----- nvinfo : EIATTR_SPARSE_MMA_MASK
	.align		4
.L_71:
        /*00a8*/ 	.byte	0x03, 0x50
        /*00aa*/ 	.short	0x0000


	//----- nvinfo : EIATTR_MAXREG_COUNT
	.align		4
        /*00ac*/ 	.byte	0x03, 0x1b
        /*00ae*/ 	.short	0x00ff


	//----- nvinfo : EIATTR_NUM_BARRIERS
	.align		4
        /*00b0*/ 	.byte	0x02, 0x4c
        /*00b2*/ 	.byte	0x01
	.zero		1


	//----- nvinfo : EIATTR_MERCURY_ISA_VERSION
	.align		4
        /*00b4*/ 	.byte	0x03, 0x5f
        /*00b6*/ 	.short	0x0101


	//----- nvinfo : EIATTR_VRC_CTA_INIT_COUNT
	.align		4
        /*00b8*/ 	.byte	0x02, 0x4a
	.zero		1
	.zero		1


	//----- nvinfo : EIATTR_EXIT_INSTR_OFFSETS
	.align		4
        /*00bc*/ 	.byte	0x04, 0x1c
        /*00be*/ 	.short	(.L_73 - .L_72)


	//   ....[0]....
.L_72:
        /*00c0*/ 	.word	0x00000050


	//   ....[1]....
        /*00c4*/ 	.word	0x000001a0


	//   ....[2]....
        /*00c8*/ 	.word	0x00000200


	//   ....[3]....
        /*00cc*/ 	.word	0x00000380


	//   ....[4]....
        /*00d0*/ 	.word	0x000003b0


	//   ....[5]....
        /*00d4*/ 	.word	0x00000e00


	//----- nvinfo : EIATTR_CRS_STACK_SIZE
	.align		4
.L_73:
        /*00d8*/ 	.byte	0x04, 0x1e
        /*00da*/ 	.short	(.L_75 - .L_74)
.L_74:
        /*00dc*/ 	.word	0x00000000


	//----- nvinfo : EIATTR_CBANK_PARAM_SIZE
	.align		4
.L_75:
        /*00e0*/ 	.byte	0x03, 0x19
        /*00e2*/ 	.short	0x0040


	//----- nvinfo : EIATTR_PARAM_CBANK
	.align		4
        /*00e4*/ 	.byte	0x04, 0x0a
        /*00e6*/ 	.short	(.L_77 - .L_76)
	.align		4
.L_76:
        /*00e8*/ 	.word	index@(.nv.constant0.srsi_batch_f32)
        /*00ec*/ 	.short	0x0380
        /*00ee*/ 	.short	0x0040


	//----- nvinfo : EIATTR_SW_WAR
	.align		4
.L_77:
        /*00f0*/ 	.byte	0x04, 0x36
        /*00f2*/ 	.short	(.L_79 - .L_78)
.L_78:
        /*00f4*/ 	.word	0x00000008
.L_79:


//--------------------- .nv.callgraph             --------------------------
	.section	.nv.callgraph,"",@"SHT_CUDA_CALLGRAPH"
	.align	4
	.sectionentsize	8
	.align		4
        /*0000*/ 	.word	0x00000000
	.align		4
        /*0004*/ 	.word	0xffffffff
	.align		4
        /*0008*/ 	.word	0x00000000
	.align		4
        /*000c*/ 	.word	0xfffffffe
	.align		4
        /*0010*/ 	.word	0x00000000
	.align		4
        /*0014*/ 	.word	0xfffffffd
	.align		4
        /*0018*/ 	.word	0x00000000
	.align		4
        /*001c*/ 	.word	0xfffffffc


//--------------------- .text.srsi_many_series_one_param_f32 --------------------------
	.section	.text.srsi_many_series_one_param_f32,"ax",@progbits
	.align	128
        .global         srsi_many_series_one_param_f32
        .type           srsi_many_series_one_param_f32,@function
        .size           srsi_many_series_one_param_f32,(.L_x_115 - srsi_many_series_one_param_f32)
        .other          srsi_many_series_one_param_f32,@"STO_CUDA_ENTRY STV_DEFAULT"
srsi_many_series_one_param_f32:
.text.srsi_many_series_one_param_f32:
[----:B------:R-:W-:Y:S01]  /*0000*/  LDC R1, c[0x0][0x37c] ;  /* 0x0000df00ff017b82 */ /* 0x000fe20000000800 */
[----:B------:R-:W0:Y:S01]  /*0010*/  S2R R3, SR_CTAID.X ;  /* 0x0000000000037919 */ /* 0x000e220000002500 */
[----:B------:R-:W0:Y:S02]  /*0020*/  LDCU UR4, c[0x0][0x388] ;  /* 0x00007100ff0477ac */ /* 0x000e240008000800 */
[----:B0-----:R-:W-:-:S13]  /*0030*/  ISETP.GE.AND P0, PT, R3, UR4, PT ;  /* 0x0000000403007c0c */ /* 0x001fda000bf06270 */
[----:B------:R-:W-:Y:S05]  /*0040*/  @P0 EXIT ;  /* 0x000000000000094d */ /* 0x000fea0003800000 */
[----:B------:R-:W0:Y:S08]  /*0050*/  LDC.64 R8, c[0x0][0x390] ;  /* 0x0000e400ff087b82 */ /* 0x000e300000000a00 */
[----:B------:R-:W0:Y:S02]  /*0060*/  LDC.64 R10, c[0x0][0x398] ;  /* 0x0000e600ff0a7b82 */ /* 0x000e240000000a00 */
[----:B0-----:R-:W-:-:S04]  /*0070*/  VIMNMX3 R0, R8, R9, R10, PT ;  /* 0x000000090800720f */ /* 0x001fc8000380010a */
[----:B------:R-:W-:-:S04]  /*0080*/  VIMNMX R0, PT, PT, R0, R11, PT ;  /* 0x0000000b00007248 */ /* 0x000fc80003fe0100 */
[----:B------:R-:W-:-:S13]  /*0090*/  ISETP.GE.AND P0, PT, R0, 0x1, PT ;  /* 0x000000010000780c */ /* 0x000fda0003f06270 */
[----:B------:R-:W-:Y:S05]  /*00a0*/  @!P0 EXIT ;  /* 0x000000000000894d */ /* 0x000fea0003800000 */
[----:B------:R-:W0:Y:S01]  /*00b0*/  LDC.64 R4, c[0x0][0x3a0] ;  /* 0x0000e800ff047b82 */ /* 0x000e220000000a00 */
[----:B------:R-:W1:Y:S01]  /*00c0*/  LDCU.64 UR16, c[0x0][0x358] ;  /* 0x00006b00ff1077ac */ /* 0x000e620008000a00 */
[----:B------:R-:W2:Y:S01]  /*00d0*/  LDCU UR4, c[0x0][0x38c] ;  /* 0x00007180ff0477ac */ /* 0x000ea20008000800 */
[----:B0-----:R-:W-:-:S05]  /*00e0*/  IMAD.WIDE.U32 R4, R3, 0x4, R4 ;  /* 0x0000000403047825 */ /* 0x001fca00078e0004 */
[----:B-1----:R-:W3:Y:S01]  /*00f0*/  LDG.E.CONSTANT R2, desc[UR16][R4.64] ;  /* 0x0000001004027981 */ /* 0x002ee2000c1e9900 */
[----:B--2---:R-:W-:Y:S01]  /*0100*/  IMAD.U32 R7, RZ, RZ, UR4 ;  /* 0x00000004ff077e24 */ /* 0x004fe2000f8e00ff */
[----:B---3--:R-:W-:-:S04]  /*0110*/  VIMNMX R2, PT, PT, RZ, R2, !PT ;  /* 0x00000002ff027248 */ /* 0x008fc80007fe0100 */
[----:B------:R-:W-:-:S13]  /*0120*/  ISETP.GE.AND P0, PT, R2, R7, PT ;  /* 0x000000070200720c */ /* 0x000fda0003f06270 */
[----:B------:R-:W-:Y:S05]  /*0130*/  @P0 EXIT ;  /* 0x000000000000094d */ /* 0x000fea0003800000 */
[----:B------:R-:W0:Y:S01]  /*0140*/  S2R R0, SR_TID.X ;  /* 0x0000000000007919 */ /* 0x000e220000002100 */
[----:B------:R-:W-:Y:S01]  /*0150*/  IMAD.IADD R6, R2, 0x1, R8 ;  /* 0x0000000102067824 */ /* 0x000fe200078e0208 */
[----:B------:R-:W-:Y:S04]  /*0160*/  BSSY.RECONVERGENT B0, `(.L_x_0) ;  /* 0x000001b000007945 */ /* 0x000fe80003800200 */
[----:B------:R-:W-:-:S04]  /*0170*/  IADD3 R5, PT, PT, R6, -0x1, R9 ;  /* 0xffffffff06057810 */ /* 0x000fc80007ffe009 */
[----:B------:R-:W-:-:S04]  /*0180*/  IADD3 R8, PT, PT, R5, -0x1, R10 ;  /* 0xffffffff05087810 */ /* 0x000fc80007ffe00a */
[----:B------:R-:W-:Y:S02]  /*0190*/  IADD3 R10, PT, PT, R8, -0x1, R11 ;  /* 0xffffffff080a7810 */ /* 0x000fe40007ffe00b */
[C---:B0-----:R-:W-:Y:S02]  /*01a0*/  ISETP.GE.U32.AND P0, PT, R0.reuse, R7, PT ;  /* 0x000000070000720c */ /* 0x041fe40003f06070 */
[----:B------:R-:W-:-:S11]  /*01b0*/  ISETP.NE.AND P2, PT, R0, RZ, PT ;  /* 0x000000ff0000720c */ /* 0x000fd60003f45270 */
[----:B------:R-:W-:Y:S05]  /*01c0*/  @P0 BRA `(.L_x_1) ;  /* 0x0000000000500947 */ /* 0x000fea0003800000 */
[----:B------:R-:W0:Y:S08]  /*01d0*/  LDC R9, c[0x0][0x360] ;  /* 0x0000d800ff097b82 */ /* 0x000e300000000800 */
[----:B------:R-:W1:Y:S02]  /*01e0*/  LDC R16, c[0x0][0x38c] ;  /* 0x0000e300ff107b82 */ /* 0x000e640000000800 */
.L_x_2:
[C---:B------:R-:W-:Y:S02]  /*01f0*/  ISETP.GE.AND P0, PT, R0.reuse, R8, PT ;  /* 0x000000080000720c */ /* 0x040fe40003f06270 */
[----:B------:R-:W-:-:S11]  /*0200*/  ISETP.GE.AND P1, PT, R0, R10, PT ;  /* 0x0000000a0000720c */ /* 0x000fd60003f26270 */
[----:B--2---:R-:W2:Y:S01]  /*0210*/  @!P0 LDC R7, c[0x0][0x388] ;  /* 0x0000e200ff078b82 */ /* 0x004ea20000000800 */
[----:B------:R-:W-:-:S07]  /*0220*/  @!P0 MOV R11, 0x7fc00000 ;  /* 0x7fc00000000b8802 */ /* 0x000fce0000000f00 */
[----:B------:R-:W3:Y:S08]  /*0230*/  @!P1 LDC R4, c[0x0][0x388] ;  /* 0x0000e200ff049b82 */ /* 0x000ef00000000800 */
[----:B------:R-:W4:Y:S08]  /*0240*/  @!P0 LDC.64 R14, c[0x0][0x3a8] ;  /* 0x0000ea00ff0e8b82 */ /* 0x000f300000000a00 */
[----:B------:R-:W5:Y:S01]  /*0250*/  @!P1 LDC.64 R12, c[0x0][0x3b0] ;  /* 0x0000ec00ff0c9b82 */ /* 0x000f620000000a00 */
[----:B--2---:R-:W-:-:S02]  /*0260*/  @!P0 IMAD R7, R0, R7, R3 ;  /* 0x0000000700078224 */ /* 0x004fc400078e0203 */
[----:B---3--:R-:W-:Y:S01]  /*0270*/  @!P1 IMAD R17, R0, R4, R3 ;  /* 0x0000000400119224 */ /* 0x008fe200078e0203 */
[----:B0-----:R-:W-:Y:S01]  /*0280*/  IADD3 R0, PT, PT, R9, R0, RZ ;  /* 0x0000000009007210 */ /* 0x001fe20007ffe0ff */
[----:B----4-:R-:W-:-:S04]  /*0290*/  @!P0 IMAD.WIDE R14, R7, 0x4, R14 ;  /* 0x00000004070e8825 */ /* 0x010fc800078e020e */
[----:B-1----:R-:W-:Y:S01]  /*02a0*/  IMAD.MOV.U32 R7, RZ, RZ, R16 ;  /* 0x000000ffff077224 */ /* 0x002fe200078e0010 */
[----:B------:R2:W-:Y:S01]  /*02b0*/  @!P0 STG.E desc[UR16][R14.64], R11 ;  /* 0x0000000b0e008986 */ /* 0x0005e2000c101910 */
[----:B-----5:R-:W-:-:S03]  /*02c0*/  @!P1 IMAD.WIDE R12, R17, 0x4, R12 ;  /* 0x00000004110c9825 */ /* 0x020fc600078e020c */
[----:B------:R-:W-:Y:S01]  /*02d0*/  ISETP.GE.AND P0, PT, R0, R7, PT ;  /* 0x000000070000720c */ /* 0x000fe20003f06270 */
[----:B------:R-:W-:-:S05]  /*02e0*/  @!P1 IMAD.MOV.U32 R17, RZ, RZ, 0x7fc00000 ;  /* 0x7fc00000ff119424 */ /* 0x000fca00078e00ff */
[----:B------:R2:W-:Y:S07]  /*02f0*/  @!P1 STG.E desc[UR16][R12.64], R17 ;  /* 0x000000110c009986 */ /* 0x0005ee000c101910 */
[----:B------:R-:W-:Y:S05]  /*0300*/  @!P0 BRA `(.L_x_2) ;  /* 0xfffffffc00b88947 */ /* 0x000fea000383ffff */
.L_x_1:
[----:B------:R-:W-:Y:S05]  /*0310*/  BSYNC.RECONVERGENT B0 ;  /* 0x0000000000007941 */ /* 0x000fea0003800200 */
.L_x_0:
[----:B------:R-:W-:Y:S06]  /*0320*/  BAR.SYNC.DEFER_BLOCKING 0x0 ;  /* 0x0000000000007b1d */ /* 0x000fec0000010000 */
[----:B------:R-:W-:Y:S05]  /*0330*/  @P2 EXIT ;  /* 0x000000000000294d */ /* 0x000fea0003800000 */
[----:B--2---:R-:W0:Y:S01]  /*0340*/  LDC R11, c[0x0][0x390] ;  /* 0x0000e400ff0b7b82 */ /* 0x004e220000000800 */
[----:B------:R-:W-:Y:S01]  /*0350*/  VIADD R9, R2, 0x1 ;  /* 0x0000000102097836 */ /* 0x000fe20000000000 */
[----:B------:R-:W-:Y:S01]  /*0360*/  BSSY.RECONVERGENT B0, `(.L_x_3) ;  /* 0x000004e000007945 */ /* 0x000fe20003800200 */
[----:B------:R-:W-:Y:S02]  /*0370*/  HFMA2 R25, -RZ, RZ, 0, 0 ;  /* 0x00000000ff197431 */ /* 0x000fe400000001ff */
[----:B------:R-:W-:Y:S01]  /*0380*/  IMAD.MOV.U32 R12, RZ, RZ, RZ ;  /* 0x000000ffff0c7224 */ /* 0x000fe200078e00ff */
[----:B------:R-:W-:-:S04]  /*0390*/  ISETP.GE.AND P0, PT, R9, R7, PT ;  /* 0x000000070900720c */ /* 0x000fc80003f06270 */
[----:B0-----:R-:W-:-:S13]  /*03a0*/  ISETP.LT.OR P0, PT, R11, 0x1, P0 ;  /* 0x000000010b00780c */ /* 0x001fda0000701670 */
[----:B------:R-:W-:Y:S05]  /*03b0*/  @P0 BRA `(.L_x_4) ;  /* 0x0000000400200947 */ /* 0x000fea0003800000 */
[----:B------:R-:W0:Y:S08]  /*03c0*/  LDC R0, c[0x0][0x388] ;  /* 0x0000e200ff007b82 */ /* 0x000e300000000800 */
[----:B------:R-:W1:Y:S01]  /*03d0*/  LDC.64 R14, c[0x0][0x380] ;  /* 0x0000e000ff0e7b82 */ /* 0x000e620000000a00 */
[----:B0-----:R-:W-:-:S04]  /*03e0*/  IMAD R17, R2, R0, R3 ;  /* 0x0000000002117224 */ /* 0x001fc800078e0203 */
[----:B-1----:R-:W-:-:S05]  /*03f0*/  IMAD.WIDE.U32 R16, R17, 0x4, R14 ;  /* 0x0000000411107825 */ /* 0x002fca00078e000e */
[----:B------:R0:W5:Y:S01]  /*0400*/  LDG.E.CONSTANT R4, desc[UR16][R16.64] ;  /* 0x0000001010047981 */ /* 0x000162000c1e9900 */
[----:B------:R-:W-:Y:S01]  /*0410*/  VIMNMX R12, PT, PT, R6, R9, !PT ;  /* 0x00000009060c7248 */ /* 0x000fe20007fe0100 */
[----:B------:R-:W-:Y:S01]  /*0420*/  BSSY.RECONVERGENT B1, `(.L_x_5) ;  /* 0x000001e000017945 */ /* 0x000fe20003800200 */
[----:B------:R-:W-:Y:S01]  /*0430*/  LOP3.LUT R13, RZ, R2, RZ, 0x33, !PT ;  /* 0x00000002ff0d7212 */ /* 0x000fe200078e33ff */
[----:B------:R-:W-:Y:S01]  /*0440*/  IMAD.MOV.U32 R25, RZ, RZ, RZ ;  /* 0x000000ffff197224 */ /* 0x000fe200078e00ff */
[----:B------:R-:W-:Y:S01]  /*0450*/  IADD3 R18, PT, PT, -R2, -0x2, R7 ;  /* 0xfffffffe02127810 */ /* 0x000fe20007ffe107 */
[----:B------:R-:W-:-:S03]  /*0460*/  IMAD.MOV.U32 R24, RZ, RZ, R9 ;  /* 0x000000ffff187224 */ /* 0x000fc600078e0009 */
[----:B------:R-:W-:-:S04]  /*0470*/  VIADDMNMX.U32 R18, R12, R13, R18, PT ;  /* 0x0000000d0c127246 */ /* 0x000fc80003800012 */
[----:B------:R-:W-:-:S04]  /*0480*/  LOP3.LUT R12, R18, 0x3, RZ, 0xc0, !PT ;  /* 0x00000003120c7812 */ /* 0x000fc800078ec0ff */
[----:B------:R-:W-:Y:S02]  /*0490*/  ISETP.NE.AND P0, PT, R12, 0x3, PT ;  /* 0x000000030c00780c */ /* 0x000fe40003f05270 */
[----:B------:R-:W-:-:S11]  /*04a0*/  MOV R12, RZ ;  /* 0x000000ff000c7202 */ /* 0x000fd60000000f00 */
[----:B0-----:R-:W-:Y:S05]  /*04b0*/  @!P0 BRA `(.L_x_6) ;  /* 0x0000000000508947 */ /* 0x001fea0003800000 */
[----:B------:R-:W-:Y:S01]  /*04c0*/  VIADD R13, R18, 0x1 ;  /* 0x00000001120d7836 */ /* 0x000fe20000000000 */
[----:B------:R-:W-:Y:S01]  /*04d0*/  BSSY.RECONVERGENT B2, `(.L_x_7) ;  /* 0x0000011000027945 */ /* 0x000fe20003800200 */
[----:B------:R-:W-:Y:S01]  /*04e0*/  IMAD.MOV.U32 R25, RZ, RZ, RZ ;  /* 0x000000ffff197224 */ /* 0x000fe200078e00ff */
[----:B------:R-:W-:Y:S02]  /*04f0*/  MOV R19, R9 ;  /* 0x0000000900137202 */ /* 0x000fe40000000f00 */
[----:B------:R-:W-:-:S07]  /*0500*/  LOP3.LUT R20, R13, 0x3, RZ, 0xc0, !PT ;  /* 0x000000030d147812 */ /* 0x000fce00078ec0ff */
.L_x_8:
[----:B------:R-:W-:-:S04]  /*0510*/  IMAD R17, R19, R0, R3 ;  /* 0x0000000013117224 */ /* 0x000fc800078e0203 */
[----:B------:R-:W-:-:S06]  /*0520*/  IMAD.WIDE.U32 R16, R17, 0x4, R14 ;  /* 0x0000000411107825 */ /* 0x000fcc00078e000e */
[----:B------:R-:W2:Y:S01]  /*0530*/  LDG.E.CONSTANT R17, desc[UR16][R16.64] ;  /* 0x0000001010117981 */ /* 0x000ea2000c1e9900 */
[C---:B------:R-:W-:Y:S02]  /*0540*/  IMAD.IADD R13, R19.reuse, 0x1, -R2 ;  /* 0x00000001130d7824 */ /* 0x040fe400078e0a02 */
[----:B------:R-:W-:-:S03]  /*0550*/  VIADD R24, R19, 0x1 ;  /* 0x0000000113187836 */ /* 0x000fc60000000000 */
[----:B------:R-:W-:Y:S02]  /*0560*/  ISETP.NE.AND P1, PT, R13, R20, PT ;  /* 0x000000140d00720c */ /* 0x000fe40003f25270 */
[----:B------:R-:W-:Y:S02]  /*0570*/  MOV R19, R24 ;  /* 0x0000001800137202 */ /* 0x000fe40000000f00 */
[C---:B--2--5:R-:W-:Y:S01]  /*0580*/  FSETP.GT.AND P0, PT, R17.reuse, R4, PT ;  /* 0x000000041100720b */ /* 0x064fe20003f04000 */
[----:B------:R-:W-:-:S12]  /*0590*/  FADD R4, R17, -R4 ;  /* 0x8000000411047221 */ /* 0x000fd80000000000 */
[C---:B------:R-:W-:Y:S01]  /*05a0*/  @!P0 FADD R12, -R4.reuse, R12 ;  /* 0x0000000c040c8221 */ /* 0x040fe20000000100 */
[----:B------:R-:W-:Y:S01]  /*05b0*/  @P0 FADD R25, R4, R25 ;  /* 0x0000001904190221 */ /* 0x000fe20000000000 */
[----:B------:R-:W-:Y:S01]  /*05c0*/  IMAD.MOV.U32 R4, RZ, RZ, R17 ;  /* 0x000000ffff047224 */ /* 0x000fe200078e0011 */
[----:B------:R-:W-:Y:S06]  /*05d0*/  @P1 BRA `(.L_x_8) ;  /* 0xfffffffc00cc1947 */ /* 0x000fec000383ffff */
[----:B------:R-:W-:Y:S05]  /*05e0*/  BSYNC.RECONVERGENT B2 ;  /* 0x0000000000027941 */ /* 0x000fea0003800200 */
.L_x_7:
[----:B------:R-:W-:-:S07]  /*05f0*/  IMAD.MOV.U32 R4, RZ, RZ, R17 ;  /* 0x000000ffff047224 */ /* 0x000fce00078e0011 */
.L_x_6:
[----:B------:R-:W-:Y:S05]  /*0600*/  BSYNC.RECONVERGENT B1 ;  /* 0x0000000000017941 */ /* 0x000fea0003800200 */
.L_x_5:
[----:B------:R-:W-:-:S13]  /*0610*/  ISETP.GE.U32.AND P0, PT, R18, 0x3, PT ;  /* 0x000000031200780c */ /* 0x000fda0003f06070 */
[----:B------:R-:W-:Y:S05]  /*0620*/  @!P0 BRA `(.L_x_4) ;  /* 0x0000000000848947 */ /* 0x000fea0003800000 */
.L_x_9:
[----:B------:R-:W-:-:S04]  /*0630*/  IMAD R13, R24, R0, R3 ;  /* 0x00000000180d7224 */ /* 0x000fc800078e0203 */
[----:B------:R-:W-:-:S06]  /*0640*/  IMAD.WIDE.U32 R16, R13, 0x4, R14 ;  /* 0x000000040d107825 */ /* 0x000fcc00078e000e */
[----:B------:R-:W2:Y:S01]  /*0650*/  LDG.E.CONSTANT R17, desc[UR16][R16.64] ;  /* 0x0000001010117981 */ /* 0x000ea2000c1e9900 */
[----:B------:R-:W-:-:S05]  /*0660*/  IADD3 R13, PT, PT, R13, R0, RZ ;  /* 0x000000000d0d7210 */ /* 0x000fca0007ffe0ff */
[----:B------:R-:W-:-:S04]  /*0670*/  IMAD.WIDE.U32 R18, R13, 0x4, R14 ;  /* 0x000000040d127825 */ /* 0x000fc800078e000e */
[----:B------:R-:W-:Y:S02]  /*0680*/  IMAD.IADD R13, R13, 0x1, R0 ;  /* 0x000000010d0d7824 */ /* 0x000fe400078e0200 */
[----:B------:R-:W3:Y:S02]  /*0690*/  LDG.E.CONSTANT R18, desc[UR16][R18.64] ;  /* 0x0000001012127981 */ /* 0x000ee4000c1e9900 */
[----:B------:R-:W-:-:S04]  /*06a0*/  IMAD.WIDE.U32 R20, R13, 0x4, R14 ;  /* 0x000000040d147825 */ /* 0x000fc800078e000e */
[----:B------:R-:W-:Y:S02]  /*06b0*/  IMAD.IADD R23, R13, 0x1, R0 ;  /* 0x000000010d177824 */ /* 0x000fe400078e0200 */
[----:B------:R-:W4:Y:S02]  /*06c0*/  LDG.E.CONSTANT R21, desc[UR16][R20.64] ;  /* 0x0000001014157981 */ /* 0x000f24000c1e9900 */
[----:B------:R-:W-:Y:S01]  /*06d0*/  IMAD.WIDE.U32 R22, R23, 0x4, R14 ;  /* 0x0000000417167825 */ /* 0x000fe200078e000e */
[----:B--2--5:R-:W-:-:S03]  /*06e0*/  FSETP.GT.AND P0, PT, R17, R4, PT ;  /* 0x000000041100720b */ /* 0x024fc60003f04000 */
[----:B------:R-:W-:Y:S02]  /*06f0*/  FADD R13, R17, -R4 ;  /* 0x80000004110d7221 */ /* 0x000fe40000000000 */
[----:B------:R-:W2:Y:S01]  /*0700*/  LDG.E.CONSTANT R4, desc[UR16][R22.64] ;  /* 0x0000001016047981 */ /* 0x000ea2000c1e9900 */
[----:B---3--:R-:W-:-:S07]  /*0710*/  FSETP.GT.AND P1, PT, R18, R17, PT ;  /* 0x000000111200720b */ /* 0x008fce0003f24000 */
[C---:B------:R-:W-:Y:S01]  /*0720*/  @!P0 FADD R12, -R13.reuse, R12 ;  /* 0x0000000c0d0c8221 */ /* 0x040fe20000000100 */
[----:B------:R-:W-:Y:S01]  /*0730*/  @P0 FADD R25, R13, R25 ;  /* 0x000000190d190221 */ /* 0x000fe20000000000 */
[C---:B------:R-:W-:Y:S01]  /*0740*/  IADD3 R13, PT, PT, R24.reuse, 0x3, RZ ;  /* 0x00000003180d7810 */ /* 0x040fe20007ffe0ff */
[----:B------:R-:W-:Y:S01]  /*0750*/  FADD R17, -R17, R18 ;  /* 0x0000001211117221 */ /* 0x000fe20000000100 */
[----:B------:R-:W-:Y:S02]  /*0760*/  VIADD R24, R24, 0x4 ;  /* 0x0000000418187836 */ /* 0x000fe40000000000 */
[----:B------:R-:W-:Y:S02]  /*0770*/  ISETP.GE.AND P0, PT, R13, R6, PT ;  /* 0x000000060d00720c */ /* 0x000fe40003f06270 */
[----:B----4-:R-:W-:Y:S01]  /*0780*/  FSETP.GT.AND P2, PT, R21, R18, PT ;  /* 0x000000121500720b */ /* 0x010fe20003f44000 */
[----:B------:R-:W-:Y:S01]  /*0790*/  FADD R18, -R18, R21 ;  /* 0x0000001512127221 */ /* 0x000fe20000000100 */
[--C-:B------:R-:W-:Y:S01]  /*07a0*/  @!P1 FADD R12, R12, -R17.reuse ;  /* 0x800000110c0c9221 */ /* 0x100fe20000000000 */
[----:B------:R-:W-:Y:S01]  /*07b0*/  @P1 FADD R25, R25, R17 ;  /* 0x0000001119191221 */ /* 0x000fe20000000000 */
[----:B------:R-:W-:-:S09]  /*07c0*/  ISETP.LT.AND P1, PT, R24, R7, PT ;  /* 0x000000071800720c */ /* 0x000fd20003f21270 */
[--C-:B------:R-:W-:Y:S01]  /*07d0*/  @!P2 FADD R12, R12, -R18.reuse ;  /* 0x800000120c0ca221 */ /* 0x100fe20000000000 */
[----:B------:R-:W-:Y:S01]  /*07e0*/  @P2 FADD R25, R25, R18 ;  /* 0x0000001219192221 */ /* 0x000fe20000000000 */
[----:B--2---:R-:W-:Y:S01]  /*07f0*/  FSETP.GT.AND P3, PT, R4, R21, PT ;  /* 0x000000150400720b */ /* 0x004fe20003f64000 */
[----:B------:R-:W-:-:S12]  /*0800*/  FADD R21, -R21, R4 ;  /* 0x0000000415157221 */ /* 0x000fd80000000100 */
[--C-:B------:R-:W-:Y:S01]  /*0810*/  @!P3 FADD R12, R12, -R21.reuse ;  /* 0x800000150c0cb221 */ /* 0x100fe20000000000 */
[----:B------:R-:W-:Y:S01]  /*0820*/  @P3 FADD R25, R25, R21 ;  /* 0x0000001519193221 */ /* 0x000fe20000000000 */
[----:B------:R-:W-:Y:S06]  /*0830*/  @!P0 BRA P1, `(.L_x_9) ;  /* 0xfffffffc007c8947 */ /* 0x000fec000083ffff */
.L_x_4:
[----:B------:R-:W-:Y:S05]  /*0840*/  BSYNC.RECONVERGENT B0 ;  /* 0x0000000000007941 */ /* 0x000fea0003800200 */
.L_x_3:
[----:B------:R-:W-:Y:S01]  /*0850*/  I2FP.F32.U32 R11, R11 ;  /* 0x0000000b000b7245 */ /* 0x000fe20000201000 */
[----:B------:R-:W-:Y:S03]  /*0860*/  BSSY.RECONVERGENT B2, `(.L_x_10) ;  /* 0x000000c000027945 */ /* 0x000fe60003800200 */
[----:B------:R-:W0:Y:S08]  /*0870*/  MUFU.RCP R0, R11 ;  /* 0x0000000b00007308 */ /* 0x000e300000001000 */
[----:B------:R-:W1:Y:S01]  /*0880*/  FCHK P0, R25, R11 ;  /* 0x0000000b19007302 */ /* 0x000e620000000000 */
[----:B0-----:R-:W-:-:S04]  /*0890*/  FFMA R7, -R11, R0, 1 ;  /* 0x3f8000000b077423 */ /* 0x001fc80000000100 */
[----:B------:R-:W-:-:S04]  /*08a0*/  FFMA R0, R0, R7, R0 ;  /* 0x0000000700007223 */ /* 0x000fc80000000000 */
[----:B-----5:R-:W-:-:S04]  /*08b0*/  FFMA R4, R0, R25, RZ ;  /* 0x0000001900047223 */ /* 0x020fc800000000ff */
[----:B------:R-:W-:-:S04]  /*08c0*/  FFMA R7, -R11, R4, R25 ;  /* 0x000000040b077223 */ /* 0x000fc80000000119 */
[----:B------:R-:W-:Y:S01]  /*08d0*/  FFMA R0, R0, R7, R4 ;  /* 0x0000000700007223 */ /* 0x000fe20000000004 */
[----:B-1----:R-:W-:Y:S06]  /*08e0*/  @!P0 BRA `(.L_x_11) ;  /* 0x00000000000c8947 */ /* 0x002fec0003800000 */
[----:B------:R-:W-:Y:S01]  /*08f0*/  IMAD.MOV.U32 R23, RZ, RZ, R11 ;  /* 0x000000ffff177224 */ /* 0x000fe200078e000b */
[----:B------:R-:W-:-:S07]  /*0900*/  MOV R4, 0x920 ;  /* 0x0000092000047802 */ /* 0x000fce0000000f00 */
[----:B------:R-:W-:Y:S05]  /*0910*/  CALL.REL.NOINC `($__internal_1_$__cuda_sm3x_div_rn_noftz_f32_slowpath) ;  /* 0x00000038005c7944 */ /* 0x000fea0003c00000 */
.L_x_11:
[----:B------:R-:W-:Y:S05]  /*0920*/  BSYNC.RECONVERGENT B2 ;  /* 0x0000000000027941 */ /* 0x000fea0003800200 */
.L_x_10:
[----:B------:R-:W0:Y:S01]  /*0930*/  MUFU.RCP R4, R11 ;  /* 0x0000000b00047308 */ /* 0x000e220000001000 */
[----:B------:R-:W-:Y:S01]  /*0940*/  BSSY.RECONVERGENT B2, `(.L_x_12) ;  /* 0x000000d000027945 */ /* 0x000fe20003800200 */
[----:B------:R-:W-:-:S06]  /*0950*/  MOV R15, R0 ;  /* 0x00000000000f7202 */ /* 0x000fcc0000000f00 */
[----:B------:R-:W1:Y:S01]  /*0960*/  FCHK P0, R12, R11 ;  /* 0x0000000b0c007302 */ /* 0x000e620000000000 */
[----:B0-----:R-:W-:-:S04]  /*0970*/  FFMA R7, -R11, R4, 1 ;  /* 0x3f8000000b077423 */ /* 0x001fc80000000104 */
[----:B------:R-:W-:-:S04]  /*0980*/  FFMA R7, R4, R7, R4 ;  /* 0x0000000704077223 */ /* 0x000fc80000000004 */
[----:B------:R-:W-:-:S04]  /*0990*/  FFMA R4, R7, R12, RZ ;  /* 0x0000000c07047223 */ /* 0x000fc800000000ff */
[----:B------:R-:W-:-:S04]  /*09a0*/  FFMA R13, -R11, R4, R12 ;  /* 0x000000040b0d7223 */ /* 0x000fc8000000010c */
[----:B------:R-:W-:Y:S01]  /*09b0*/  FFMA R0, R7, R13, R4 ;  /* 0x0000000d07007223 */ /* 0x000fe20000000004 */
[----:B-1----:R-:W-:Y:S06]  /*09c0*/  @!P0 BRA `(.L_x_13) ;  /* 0x0000000000108947 */ /* 0x002fec0003800000 */
[----:B------:R-:W-:Y:S01]  /*09d0*/  IMAD.MOV.U32 R25, RZ, RZ, R12 ;  /* 0x000000ffff197224 */ /* 0x000fe200078e000c */
[----:B------:R-:W-:Y:S01]  /*09e0*/  MOV R4, 0xa10 ;  /* 0x00000a1000047802 */ /* 0x000fe20000000f00 */
[----:B------:R-:W-:-:S07]  /*09f0*/  IMAD.MOV.U32 R23, RZ, RZ, R11 ;  /* 0x000000ffff177224 */ /* 0x000fce00078e000b */
[----:B------:R-:W-:Y:S05]  /*0a00*/  CALL.REL.NOINC `($__internal_1_$__cuda_sm3x_div_rn_noftz_f32_slowpath) ;  /* 0x0000003800207944 */ /* 0x000fea0003c00000 */
.L_x_13:
[----:B------:R-:W-:Y:S05]  /*0a10*/  BSYNC.RECONVERGENT B2 ;  /* 0x0000000000027941 */ /* 0x000fea0003800200 */
.L_x_12:
[----:B------:R-:W-:Y:S01]  /*0a20*/  IADD3 R4, PT, PT, R11, 0x1800000, RZ ;  /* 0x018000000b047810 */ /* 0x000fe20007ffe0ff */
[----:B------:R-:W-:-:S03]  /*0a30*/  IMAD.MOV.U32 R14, RZ, RZ, R0 ;  /* 0x000000ffff0e7224 */ /* 0x000fc600078e0000 */
[----:B------:R-:W-:-:S04]  /*0a40*/  LOP3.LUT R4, R4, 0x7f800000, RZ, 0xc0, !PT ;  /* 0x7f80000004047812 */ /* 0x000fc800078ec0ff */
[----:B------:R-:W-:-:S13]  /*0a50*/  ISETP.GT.U32.AND P0, PT, R4, 0x1ffffff, PT ;  /* 0x01ffffff0400780c */ /* 0x000fda0003f04070 */
[----:B------:R-:W-:Y:S05]  /*0a60*/  @P0 BRA `(.L_x_14) ;  /* 0x0000000000100947 */ /* 0x000fea0003800000 */
[----:B------:R-:W-:-:S07]  /*0a70*/  MOV R4, 0xa90 ;  /* 0x00000a9000047802 */ /* 0x000fce0000000f00 */
[----:B------:R-:W-:Y:S05]  /*0a80*/  CALL.REL.NOINC `($__internal_0_$__cuda_sm20_rcp_rn_f32_slowpath) ;  /* 0x0000003400307944 */ /* 0x000fea0003c00000 */
[----:B------:R-:W-:Y:S01]  /*0a90*/  IMAD.MOV.U32 R7, RZ, RZ, R0 ;  /* 0x000000ffff077224 */ /* 0x000fe200078e0000 */
[----:B------:R-:W-:Y:S06]  /*0aa0*/  BRA `(.L_x_15) ;  /* 0x0000000000107947 */ /* 0x000fec0003800000 */
.L_x_14:
[----:B------:R-:W0:Y:S02]  /*0ab0*/  MUFU.RCP R7, R11 ;  /* 0x0000000b00077308 */ /* 0x000e240000001000 */
[----:B0-----:R-:W-:-:S04]  /*0ac0*/  FFMA R0, R11, R7, -1 ;  /* 0xbf8000000b007423 */ /* 0x001fc80000000007 */
[----:B------:R-:W-:-:S04]  /*0ad0*/  FADD.FTZ R0, -R0, -RZ ;  /* 0x800000ff00007221 */ /* 0x000fc80000010100 */
[----:B------:R-:W-:-:S07]  /*0ae0*/  FFMA R7, R7, R0, R7 ;  /* 0x0000000007077223 */ /* 0x000fce0000000007 */
.L_x_15:
[----:B------:R-:W0:Y:S01]  /*0af0*/  LDCU UR6, c[0x0][0x38c] ;  /* 0x00007180ff0677ac */ /* 0x000e220008000800 */
[----:B------:R-:W1:Y:S01]  /*0b00*/  S2UR UR5, SR_CgaCtaId ;  /* 0x00000000000579c3 */ /* 0x000e620000008800 */
[----:B------:R-:W2:Y:S01]  /*0b10*/  LDCU UR8, c[0x0][0x394] ;  /* 0x00007280ff0877ac */ /* 0x000ea20008000800 */
[----:B------:R-:W-:Y:S01]  /*0b20*/  UMOV UR4, 0x400 ;  /* 0x0000040000047882 */ /* 0x000fe20000000000 */
[----:B0-----:R-:W-:-:S04]  /*0b30*/  VIMNMX R0, PT, PT, R5, UR6, PT ;  /* 0x0000000605007c48 */ /* 0x001fc8000bfe0100 */
[----:B------:R-:W-:Y:S01]  /*0b40*/  ISETP.GT.AND P0, PT, R0, R6, PT ;  /* 0x000000060000720c */ /* 0x000fe20003f04270 */
[----:B-1----:R-:W-:-:S03]  /*0b50*/  ULEA UR4, UR5, UR4, 0x18 ;  /* 0x0000000405047291 */ /* 0x002fc6000f8ec0ff */
[----:B------:R-:W-:Y:S01]  /*0b60*/  UMOV UR5, URZ ;  /* 0x000000ff00057c82 */ /* 0x000fe20008000000 */
[----:B--2---:R-:W-:-:S03]  /*0b70*/  ULEA UR11, UR8, UR4, 0x2 ;  /* 0x00000004080b7291 */ /* 0x004fc6000f8e10ff */
[----:B------:R-:W-:-:S05]  /*0b80*/  UMOV UR4, URZ ;  /* 0x000000ff00047c82 */ /* 0x000fca0008000000 */
[----:B------:R-:W-:Y:S05]  /*0b90*/  @!P0 BRA `(.L_x_16) ;  /* 0x0000001000f48947 */ /* 0x000fea0003800000 */
[----:B------:R-:W0:Y:S01]  /*0ba0*/  LDCU UR4, c[0x0][0x390] ;  /* 0x00007200ff0477ac */ /* 0x000e220008000800 */
[----:B------:R-:W-:Y:S01]  /*0bb0*/  UMOV UR5, URZ ;  /* 0x000000ff00057c82 */ /* 0x000fe20008000000 */
[----:B0-----:R-:W-:-:S04]  /*0bc0*/  VIADDMNMX R9, R9, UR4, R0, !PT ;  /* 0x0000000409097c46 */ /* 0x001fc8000f800100 */
[----:B------:R-:W-:Y:S01]  /*0bd0*/  IADD3 R2, PT, PT, R2, UR4, -R9 ;  /* 0x0000000402027c10 */ /* 0x000fe2000fffe809 */
[----:B------:R-:W-:Y:S01]  /*0be0*/  UMOV UR4, URZ ;  /* 0x000000ff00047c82 */ /* 0x000fe20008000000 */
[----:B------:R-:W-:Y:S02]  /*0bf0*/  IADD3 R18, PT, PT, -R6, R9, RZ ;  /* 0x0000000906127210 */ /* 0x000fe40007ffe1ff */
[----:B------:R-:W-:Y:S02]  /*0c00*/  ISETP.GT.U32.AND P0, PT, R2, -0x4, PT ;  /* 0xfffffffc0200780c */ /* 0x000fe40003f04070 */
[----:B------:R-:W-:-:S11]  /*0c10*/  LOP3.LUT R9, R18, 0x3, RZ, 0xc0, !PT ;  /* 0x0000000312097812 */ /* 0x000fd600078ec0ff */
[----:B------:R-:W-:Y:S05]  /*0c20*/  @P0 BRA `(.L_x_17) ;  /* 0x0000000c00b80947 */ /* 0x000fea0003800000 */
[----:B------:R-:W0:Y:S01]  /*0c30*/  LDC R11, c[0x0][0x388] ;  /* 0x0000e200ff0b7b82 */ /* 0x000e220000000800 */
[----:B------:R-:W-:Y:S01]  /*0c40*/  LOP3.LUT R18, R18, 0xfffffffc, RZ, 0xc0, !PT ;  /* 0xfffffffc12127812 */ /* 0x000fe200078ec0ff */
[----:B------:R-:W1:Y:S01]  /*0c50*/  LDCU UR10, c[0x0][0x388] ;  /* 0x00007100ff0a77ac */ /* 0x000e620008000800 */
[----:B------:R-:W2:Y:S05]  /*0c60*/  LDCU UR8, c[0x0][0x394] ;  /* 0x00007280ff0877ac */ /* 0x000eaa0008000800 */
[----:B------:R-:W3:Y:S01]  /*0c70*/  LDC.64 R12, c[0x0][0x380] ;  /* 0x0000e000ff0c7b82 */ /* 0x000ee20000000a00 */
[----:B------:R-:W-:Y:S01]  /*0c80*/  UMOV UR5, URZ ;  /* 0x000000ff00057c82 */ /* 0x000fe20008000000 */
[----:B------:R-:W-:-:S05]  /*0c90*/  UMOV UR6, URZ ;  /* 0x000000ff00067c82 */ /* 0x000fca0008000000 */
.L_x_42:
[CC--:B0-----:R-:W-:Y:S02]  /*0ca0*/  IMAD R0, R6.reuse, R11.reuse, -R11 ;  /* 0x0000000b06007224 */ /* 0x0c1fe400078e0a0b */
[--C-:B------:R-:W-:Y:S02]  /*0cb0*/  IMAD R29, R6, R11, R3.reuse ;  /* 0x0000000b061d7224 */ /* 0x100fe400078e0203 */
[----:B------:R-:W-:Y:S02]  /*0cc0*/  IMAD.IADD R21, R0, 0x1, R3 ;  /* 0x0000000100157824 */ /* 0x000fe400078e0203 */
[----:B---3--:R-:W-:-:S04]  /*0cd0*/  IMAD.WIDE.U32 R16, R29, 0x4, R12 ;  /* 0x000000041d107825 */ /* 0x008fc800078e000c */
[----:B------:R-:W-:Y:S01]  /*0ce0*/  IMAD.WIDE.U32 R20, R21, 0x4, R12 ;  /* 0x0000000415147825 */ /* 0x000fe200078e000c */
[----:B------:R-:W3:Y:S05]  /*0cf0*/  LDG.E.CONSTANT R0, desc[UR16][R16.64] ;  /* 0x0000001010007981 */ /* 0x000eea000c1e9900 */
[----:B------:R-:W3:Y:S01]  /*0d00*/  LDG.E.CONSTANT R21, desc[UR16][R20.64] ;  /* 0x0000001014157981 */ /* 0x000ee2000c1e9900 */
[----:B------:R-:W-:Y:S01]  /*0d10*/  BSSY.RECONVERGENT B2, `(.L_x_18) ;  /* 0x000002b000027945 */ /* 0x000fe20003800200 */
[C---:B---34-:R-:W-:Y:S01]  /*0d20*/  FADD R2, R0.reuse, -R21 ;  /* 0x8000001500027221 */ /* 0x058fe20000000000 */
[----:B------:R-:W-:Y:S01]  /*0d30*/  FSETP.GEU.AND P0, PT, R0, R21, PT ;  /* 0x000000150000720b */ /* 0x000fe20003f0e000 */
[----:B------:R-:W-:-:S03]  /*0d40*/  IMAD.MOV.U32 R0, RZ, RZ, 0x42c80000 ;  /* 0x42c80000ff007424 */ /* 0x000fc600078e00ff */
[----:B------:R-:W-:Y:S02]  /*0d50*/  FSEL R19, -R2, RZ, !P0 ;  /* 0x000000ff02137208 */ /* 0x000fe40004000100 */
[----:B------:R-:W-:-:S03]  /*0d60*/  FMNMX R2, RZ, R2, !PT ;  /* 0x00000002ff027209 */ /* 0x000fc60007800000 */
[--C-:B------:R-:W-:Y:S02]  /*0d70*/  FADD R19, R19, -R14.reuse ;  /* 0x8000000e13137221 */ /* 0x100fe40000000000 */
[--C-:B------:R-:W-:Y:S02]  /*0d80*/  FADD R2, R2, -R15.reuse ;  /* 0x8000000f02027221 */ /* 0x100fe40000000000 */
[-C--:B------:R-:W-:Y:S02]  /*0d90*/  FFMA R27, R19, R7.reuse, R14 ;  /* 0x00000007131b7223 */ /* 0x080fe4000000000e */
[----:B------:R-:W-:-:S03]  /*0da0*/  FFMA R2, R2, R7, R15 ;  /* 0x0000000702027223 */ /* 0x000fc6000000000f */
[----:B------:R-:W-:-:S13]  /*0db0*/  FSETP.NEU.AND P0, PT, R27, RZ, PT ;  /* 0x000000ff1b00720b */ /* 0x000fda0003f0d000 */
[----:B------:R-:W-:Y:S05]  /*0dc0*/  @!P0 BRA `(.L_x_19) ;  /* 0x00000000007c8947 */ /* 0x000fea0003800000 */
[----:B------:R-:W0:Y:S01]  /*0dd0*/  MUFU.RCP R0, R27 ;  /* 0x0000001b00007308 */ /* 0x000e220000001000 */
[----:B------:R-:W-:Y:S07]  /*0de0*/  BSSY.RECONVERGENT B3, `(.L_x_20) ;  /* 0x000000c000037945 */ /* 0x000fee0003800200 */
[----:B------:R-:W3:Y:S01]  /*0df0*/  FCHK P0, R2, R27 ;  /* 0x0000001b02007302 */ /* 0x000ee20000000000 */
[----:B0-----:R-:W-:-:S04]  /*0e00*/  FFMA R15, -R27, R0, 1 ;  /* 0x3f8000001b0f7423 */ /* 0x001fc80000000100 */
[----:B------:R-:W-:-:S04]  /*0e10*/  FFMA R15, R0, R15, R0 ;  /* 0x0000000f000f7223 */ /* 0x000fc80000000000 */
[----:B------:R-:W-:-:S04]  /*0e20*/  FFMA R0, R2, R15, RZ ;  /* 0x0000000f02007223 */ /* 0x000fc800000000ff */
[----:B------:R-:W-:-:S04]  /*0e30*/  FFMA R4, -R27, R0, R2 ;  /* 0x000000001b047223 */ /* 0x000fc80000000102 */
[----:B------:R-:W-:Y:S01]  /*0e40*/  FFMA R0, R15, R4, R0 ;  /* 0x000000040f007223 */ /* 0x000fe20000000000 */
[----:B---3--:R-:W-:Y:S06]  /*0e50*/  @!P0 BRA `(.L_x_21) ;  /* 0x0000000000108947 */ /* 0x008fec0003800000 */
[----:B------:R-:W-:Y:S01]  /*0e60*/  MOV R25, R2 ;  /* 0x0000000200197202 */ /* 0x000fe20000000f00 */
[----:B------:R-:W-:Y:S01]  /*0e70*/  IMAD.MOV.U32 R23, RZ, RZ, R27 ;  /* 0x000000ffff177224 */ /* 0x000fe200078e001b */
[----:B------:R-:W-:-:S07]  /*0e80*/  MOV R4, 0xea0 ;  /* 0x00000ea000047802 */ /* 0x000fce0000000f00 */
[----:B-12---:R-:W-:Y:S05]  /*0e90*/  CALL.REL.NOINC `($__internal_1_$__cuda_sm3x_div_rn_noftz_f32_slowpath) ;  /* 0x0000003000fc7944 */ /* 0x006fea0003c00000 */
.L_x_21:
[----:B-12---:R-:W-:Y:S05]  /*0ea0*/  BSYNC.RECONVERGENT B3 ;  /* 0x0000000000037941 */ /* 0x006fea0003800200 */
.L_x_20:
[----:B------:R-:W-:Y:S01]  /*0eb0*/  FADD R23, R0, 1 ;  /* 0x3f80000000177421 */ /* 0x000fe20000000000 */
[----:B------:R-:W-:Y:S01]  /*0ec0*/  UMOV UR7, 0x42c80000 ;  /* 0x42c8000000077882 */ /* 0x000fe20000000000 */
[----:B------:R-:W-:Y:S01]  /*0ed0*/  BSSY.RECONVERGENT B3, `(.L_x_22) ;  /* 0x000000d000037945 */ /* 0x000fe20003800200 */
[----:B------:R-:W-:Y:S01]  /*0ee0*/  IMAD.U32 R14, RZ, RZ, UR7 ;  /* 0x00000007ff0e7e24 */ /* 0x000fe2000f8e00ff */
[----:B------:R-:W0:Y:S08]  /*0ef0*/  MUFU.RCP R0, R23 ;  /* 0x0000001700007308 */ /* 0x000e300000001000 */
[----:B------:R-:W1:Y:S01]  /*0f00*/  FCHK P0, R14, R23 ;  /* 0x000000170e007302 */ /* 0x000e620000000000 */
[----:B0-----:R-:W-:-:S04]  /*0f10*/  FFMA R15, -R23, R0, 1 ;  /* 0x3f800000170f7423 */ /* 0x001fc80000000100 */
[----:B------:R-:W-:-:S04]  /*0f20*/  FFMA R0, R0, R15, R0 ;  /* 0x0000000f00007223 */ /* 0x000fc80000000000 */
[----:B------:R-:W-:-:S04]  /*0f30*/  FFMA R15, R0, 100, RZ ;  /* 0x42c80000000f7823 */ /* 0x000fc800000000ff */
[----:B------:R-:W-:-:S04]  /*0f40*/  FFMA R4, -R23, R15, 100 ;  /* 0x42c8000017047423 */ /* 0x000fc8000000010f */
[----:B------:R-:W-:Y:S01]  /*0f50*/  FFMA R0, R0, R4, R15 ;  /* 0x0000000400007223 */ /* 0x000fe2000000000f */
[----:B-1----:R-:W-:Y:S06]  /*0f60*/  @!P0 BRA `(.L_x_23) ;  /* 0x00000000000c8947 */ /* 0x002fec0003800000 */
[----:B------:R-:W-:Y:S01]  /*0f70*/  HFMA2 R25, -RZ, RZ, 3.390625, 0 ;  /* 0x42c80000ff197431 */ /* 0x000fe200000001ff */
[----:B------:R-:W-:-:S07]  /*0f80*/  MOV R4, 0xfa0 ;  /* 0x00000fa000047802 */ /* 0x000fce0000000f00 */
[----:B------:R-:W-:Y:S05]  /*0f90*/  CALL.REL.NOINC `($__internal_1_$__cuda_sm3x_div_rn_noftz_f32_slowpath) ;  /* 0x0000003000bc7944 */ /* 0x000fea0003c00000 */
.L_x_23:
[----:B------:R-:W-:Y:S05]  /*0fa0*/  BSYNC.RECONVERGENT B3 ;  /* 0x0000000000037941 */ /* 0x000fea0003800200 */
.L_x_22:
[----:B------:R-:W-:-:S07]  /*0fb0*/  FADD R0, -R0, 100 ;  /* 0x42c8000000007421 */ /* 0x000fce0000000100 */
.L_x_19:
[----:B-12---:R-:W-:Y:S05]  /*0fc0*/  BSYNC.RECONVERGENT B2 ;  /* 0x0000000000027941 */ /* 0x006fea0003800200 */
.L_x_18:
[----:B------:R-:W-:Y:S01]  /*0fd0*/  VIADD R29, R29, UR10 ;  /* 0x0000000a1d1d7c36 */ /* 0x000fe20008000000 */
[----:B------:R-:W2:Y:S03]  /*0fe0*/  LDG.E.CONSTANT R17, desc[UR16][R16.64] ;  /* 0x0000001010117981 */ /* 0x000ea6000c1e9900 */
[----:B------:R-:W-:-:S05]  /*0ff0*/  IMAD.WIDE.U32 R14, R29, 0x4, R12 ;  /* 0x000000041d0e7825 */ /* 0x000fca00078e000c */
[----:B------:R-:W2:Y:S01]  /*1000*/  LDG.E.CONSTANT R4, desc[UR16][R14.64] ;  /* 0x000000100e047981 */ /* 0x000ea2000c1e9900 */
[----:B------:R-:W-:Y:S01]  /*1010*/  ULEA UR7, UR4, UR11, 0x2 ;  /* 0x0000000b04077291 */ /* 0x000fe2000f8e10ff */
[----:B------:R-:W-:Y:S01]  /*1020*/  BSSY.RECONVERGENT B2, `(.L_x_24) ;  /* 0x000002d000027945 */ /* 0x000fe20003800200 */
[----:B------:R-:W-:-:S07]  /*1030*/  UIADD3 UR4, UPT, UPT, UR4, 0x1, URZ ;  /* 0x0000000104047890 */ /* 0x000fce000fffe0ff */
[----:B------:R0:W-:Y:S01]  /*1040*/  STS [UR7], R0 ;  /* 0x00000000ff007988 */ /* 0x0001e20008000807 */
[----:B--2---:R-:W-:Y:S01]  /*1050*/  FADD R19, -R17, R4 ;  /* 0x0000000411137221 */ /* 0x004fe20000000100 */
[----:B------:R-:W-:-:S04]  /*1060*/  FSETP.GEU.AND P0, PT, R4, R17, PT ;  /* 0x000000110400720b */ /* 0x000fc80003f0e000 */
[----:B------:R-:W-:-:S05]  /*1070*/  FSEL R4, -R19, RZ, !P0 ;  /* 0x000000ff13047208 */ /* 0x000fca0004000100 */
[----:B------:R-:W-:-:S04]  /*1080*/  FADD R4, -R27, R4 ;  /* 0x000000041b047221 */ /* 0x000fc80000000100 */
[----:B------:R-:W-:-:S05]  /*1090*/  FFMA R27, R4, R7, R27 ;  /* 0x00000007041b7223 */ /* 0x000fca000000001b */
[----:B------:R-:W-:Y:S02]  /*10a0*/  FSETP.NEU.AND P0, PT, R27, RZ, PT ;  /* 0x000000ff1b00720b */ /* 0x000fe40003f0d000 */
[----:B------:R-:W-:Y:S01]  /*10b0*/  FMNMX R19, RZ, R19, !PT ;  /* 0x00000013ff137209 */ /* 0x000fe20007800000 */
[----:B------:R-:W-:-:S04]  /*10c0*/  IMAD.MOV.U32 R4, RZ, RZ, 0x42c80000 ;  /* 0x42c80000ff047424 */ /* 0x000fc800078e00ff */
[----:B------:R-:W-:-:S04]  /*10d0*/  FADD R19, -R2, R19 ;  /* 0x0000001302137221 */ /* 0x000fc80000000100 */
[----:B------:R-:W-:Y:S02]  /*10e0*/  FFMA R2, R19, R7, R2 ;  /* 0x0000000713027223 */ /* 0x000fe40000000002 */
[----:B0-----:R-:W-:Y:S05]  /*10f0*/  @!P0 BRA `(.L_x_25) ;  /* 0x00000000007c8947 */ /* 0x001fea0003800000 */
[----:B------:R-:W0:Y:S01]  /*1100*/  MUFU.RCP R0, R27 ;  /* 0x0000001b00007308 */ /* 0x000e220000001000 */
[----:B------:R-:W-:Y:S07]  /*1110*/  BSSY.RECONVERGENT B3, `(.L_x_26) ;  /* 0x000000c000037945 */ /* 0x000fee0003800200 */
[----:B------:R-:W1:Y:S01]  /*1120*/  FCHK P0, R2, R27 ;  /* 0x0000001b02007302 */ /* 0x000e620000000000 */
[----:B0-----:R-:W-:-:S04]  /*1130*/  FFMA R17, -R27, R0, 1 ;  /* 0x3f8000001b117423 */ /* 0x001fc80000000100 */
[----:B------:R-:W-:-:S04]  /*1140*/  FFMA R17, R0, R17, R0 ;  /* 0x0000001100117223 */ /* 0x000fc80000000000 */
[----:B------:R-:W-:-:S04]  /*1150*/  FFMA R0, R2, R17, RZ ;  /* 0x0000001102007223 */ /* 0x000fc800000000ff */
[----:B------:R-:W-:-:S04]  /*1160*/  FFMA R4, -R27, R0, R2 ;  /* 0x000000001b047223 */ /* 0x000fc80000000102 */
[----:B------:R-:W-:Y:S01]  /*1170*/  FFMA R0, R17, R4, R0 ;  /* 0x0000000411007223 */ /* 0x000fe20000000000 */
[----:B-1----:R-:W-:Y:S06]  /*1180*/  @!P0 BRA `(.L_x_27) ;  /* 0x0000000000108947 */ /* 0x002fec0003800000 */
[----:B------:R-:W-:Y:S01]  /*1190*/  MOV R25, R2 ;  /* 0x0000000200197202 */ /* 0x000fe20000000f00 */
[----:B------:R-:W-:Y:S01]  /*11a0*/  IMAD.MOV.U32 R23, RZ, RZ, R27 ;  /* 0x000000ffff177224 */ /* 0x000fe200078e001b */
[----:B------:R-:W-:-:S07]  /*11b0*/  MOV R4, 0x11d0 ;  /* 0x000011d000047802 */ /* 0x000fce0000000f00 */
[----:B------:R-:W-:Y:S05]  /*11c0*/  CALL.REL.NOINC `($__internal_1_$__cuda_sm3x_div_rn_noftz_f32_slowpath) ;  /* 0x0000003000307944 */ /* 0x000fea0003c00000 */
.L_x_27:
[----:B------:R-:W-:Y:S05]  /*11d0*/  BSYNC.RECONVERGENT B3 ;  /* 0x0000000000037941 */ /* 0x000fea0003800200 */
.L_x_26:
        /* <DEDUP_REMOVED lines=15> */
.L_x_29:
[----:B------:R-:W-:Y:S05]  /*12d0*/  BSYNC.RECONVERGENT B3 ;  /* 0x0000000000037941 */ /* 0x000fea0003800200 */
.L_x_28:
[----:B------:R-:W-:-:S07]  /*12e0*/  FADD R4, -R0, 100 ;  /* 0x42c8000000047421 */ /* 0x000fce0000000100 */
.L_x_25:
[----:B------:R-:W-:Y:S05]  /*12f0*/  BSYNC.RECONVERGENT B2 ;  /* 0x0000000000027941 */ /* 0x000fea0003800200 */
.L_x_24:
[----:B------:R-:W-:Y:S01]  /*1300*/  VIADD R29, R29, UR10 ;  /* 0x0000000a1d1d7c36 */ /* 0x000fe20008000000 */
[----:B------:R-:W2:Y:S03]  /*1310*/  LDG.E.CONSTANT R15, desc[UR16][R14.64] ;  /* 0x000000100e0f7981 */ /* 0x000ea6000c1e9900 */
[----:B------:R-:W-:-:S05]  /*1320*/  IMAD.WIDE.U32 R16, R29, 0x4, R12 ;  /* 0x000000041d107825 */ /* 0x000fca00078e000c */
[----:B------:R-:W2:Y:S01]  /*1330*/  LDG.E.CONSTANT R0, desc[UR16][R16.64] ;  /* 0x0000001010007981 */ /* 0x000ea2000c1e9900 */
[----:B------:R-:W-:-:S04]  /*1340*/  UISETP.NE.AND UP0, UPT, UR4, UR8, UPT ;  /* 0x000000080400728c */ /* 0x000fc8000bf05270 */
[----:B------:R-:W-:Y:S02]  /*1350*/  USEL UR4, UR4, URZ, UP0 ;  /* 0x000000ff04047287 */ /* 0x000fe40008000000 */
[----:B------:R-:W-:Y:S02]  /*1360*/  UISETP.GE.AND UP0, UPT, UR5, UR8, UPT ;  /* 0x000000080500728c */ /* 0x000fe4000bf06270 */
[----:B------:R-:W-:Y:S01]  /*1370*/  ULEA UR7, UR4, UR11, 0x2 ;  /* 0x0000000b04077291 */ /* 0x000fe2000f8e10ff */
[----:B------:R-:W-:Y:S01]  /*1380*/  BSSY.RECONVERGENT B2, `(.L_x_30) ;  /* 0x000002f000027945 */ /* 0x000fe20003800200 */
[----:B------:R-:W-:-:S07]  /*1390*/  UIADD3 UR4, UPT, UPT, UR4, 0x1, URZ ;  /* 0x0000000104047890 */ /* 0x000fce000fffe0ff */
[----:B------:R0:W-:Y:S01]  /*13a0*/  STS [UR7], R4 ;  /* 0x00000004ff007988 */ /* 0x0001e20008000807 */
[----:B------:R-:W-:Y:S02]  /*13b0*/  UIADD3 UR7, UPT, UPT, UR5, 0x1, URZ ;  /* 0x0000000105077890 */ /* 0x000fe4000fffe0ff */
[----:B------:R-:W-:Y:S01]  /*13c0*/  @UP0 UIADD3 UR7, UPT, UPT, UR5, URZ, URZ ;  /* 0x000000ff05070290 */ /* 0x000fe2000fffe0ff */
        /* <DEDUP_REMOVED lines=24> */
.L_x_33:
[----:B------:R-:W-:Y:S05]  /*1550*/  BSYNC.RECONVERGENT B3 ;  /* 0x0000000000037941 */ /* 0x000fea0003800200 */
.L_x_32:
        /* <DEDUP_REMOVED lines=15> */
.L_x_35:
[----:B------:R-:W-:Y:S05]  /*1650*/  BSYNC.RECONVERGENT B3 ;  /* 0x0000000000037941 */ /* 0x000fea0003800200 */
.L_x_34:
[----:B------:R-:W-:-:S07]  /*1660*/  FADD R0, -R0, 100 ;  /* 0x42c8000000007421 */ /* 0x000fce0000000100 */
.L_x_31:
[----:B------:R-:W-:Y:S05]  /*1670*/  BSYNC.RECONVERGENT B2 ;  /* 0x0000000000027941 */ /* 0x000fea0003800200 */
.L_x_30:
[----:B------:R-:W-:Y:S01]  /*1680*/  VIADD R15, R29, UR10 ;  /* 0x0000000a1d0f7c36 */ /* 0x000fe20008000000 */
[----:B------:R-:W2:Y:S03]  /*1690*/  LDG.E.CONSTANT R17, desc[UR16][R16.64] ;  /* 0x0000001010117981 */ /* 0x000ea6000c1e9900 */
[----:B------:R-:W-:-:S06]  /*16a0*/  IMAD.WIDE.U32 R14, R15, 0x4, R12 ;  /* 0x000000040f0e7825 */ /* 0x000fcc00078e000c */
        /* <DEDUP_REMOVED lines=16> */
[----:B------:R-:W-:-:S05]  /*17b0*/  FMNMX R15, RZ, R4, !PT ;  /* 0x00000004ff0f7209 */ /* 0x000fca0007800000 */
[----:B------:R-:W-:-:S04]  /*17c0*/  FADD R15, -R2, R15 ;  /* 0x0000000f020f7221 */ /* 0x000fc80000000100 */
[----:B------:R-:W-:Y:S01]  /*17d0*/  FFMA R15, R15, R7, R2 ;  /* 0x000000070f0f7223 */ /* 0x000fe20000000002 */
[----:B------:R-:W-:Y:S01]  /*17e0*/  IMAD.MOV.U32 R2, RZ, RZ, 0x42c80000 ;  /* 0x42c80000ff027424 */ /* 0x000fe200078e00ff */
[----:B0-----:R-:W-:Y:S06]  /*17f0*/  @!P0 BRA `(.L_x_37) ;  /* 0x00000000007c8947 */ /* 0x001fec0003800000 */
        /* <DEDUP_REMOVED lines=13> */
.L_x_39:
[----:B------:R-:W-:Y:S05]  /*18d0*/  BSYNC.RECONVERGENT B3 ;  /* 0x0000000000037941 */ /* 0x000fea0003800200 */
.L_x_38:
        /* <DEDUP_REMOVED lines=15> */
.L_x_41:
[----:B------:R-:W-:Y:S05]  /*19d0*/  BSYNC.RECONVERGENT B3 ;  /* 0x0000000000037941 */ /* 0x000fea0003800200 */
.L_x_40:
[----:B------:R-:W-:-:S07]  /*19e0*/  FADD R2, -R0, 100 ;  /* 0x42c8000000027421 */ /* 0x000fce0000000100 */
.L_x_37:
[----:B------:R-:W-:Y:S05]  /*19f0*/  BSYNC.RECONVERGENT B2 ;  /* 0x0000000000027941 */ /* 0x000fea0003800200 */
.L_x_36:
[----:B------:R-:W-:Y:S01]  /*1a00*/  UISETP.GE.AND UP1, UPT, UR5, UR8, UPT ;  /* 0x000000080500728c */ /* 0x000fe2000bf26270 */
[----:B------:R-:W-:Y:S01]  /*1a10*/  VIADD R6, R6, 0x4 ;  /* 0x0000000406067836 */ /* 0x000fe20000000000 */
[----:B------:R-:W-:Y:S02]  /*1a20*/  UIADD3 UR6, UPT, UPT, UR6, 0x4, URZ ;  /* 0x0000000406067890 */ /* 0x000fe4000fffe0ff */
[----:B------:R-:W-:Y:S02]  /*1a30*/  UISETP.NE.AND UP0, UPT, UR4, UR8, UPT ;  /* 0x000000080400728c */ /* 0x000fe4000bf05270 */
[----:B------:R-:W-:Y:S02]  /*1a40*/  UIADD3 UR7, UPT, UPT, UR5, 0x1, URZ ;  /* 0x0000000105077890 */ /* 0x000fe4000fffe0ff */
[----:B------:R-:W-:Y:S01]  /*1a50*/  USEL UR4, UR4, URZ, UP0 ;  /* 0x000000ff04047287 */ /* 0x000fe20008000000 */
[----:B------:R-:W-:Y:S02]  /*1a60*/  ISETP.NE.AND P0, PT, R18, UR6, PT ;  /* 0x0000000612007c0c */ /* 0x000fe4000bf05270 */
[----:B------:R-:W-:-:S02]  /*1a70*/  @UP1 UIADD3 UR7, UPT, UPT, UR5, URZ, URZ ;  /* 0x000000ff05071290 */ /* 0x000fc4000fffe0ff */
[----:B------:R-:W-:Y:S02]  /*1a80*/  ULEA UR9, UR4, UR11, 0x2 ;  /* 0x0000000b04097291 */ /* 0x000fe4000f8e10ff */
[----:B------:R-:W-:Y:S02]  /*1a90*/  UISETP.GE.AND UP1, UPT, UR7, UR8, UPT ;  /* 0x000000080700728c */ /* 0x000fe4000bf26270 */
[----:B------:R-:W-:Y:S02]  /*1aa0*/  UIADD3 UR4, UPT, UPT, UR4, 0x1, URZ ;  /* 0x0000000104047890 */ /* 0x000fe4000fffe0ff */
[----:B------:R-:W-:Y:S02]  /*1ab0*/  UIADD3 UR5, UPT, UPT, UR7, 0x1, URZ ;  /* 0x0000000107057890 */ /* 0x000fe4000fffe0ff */
[----:B------:R-:W-:Y:S01]  /*1ac0*/  UISETP.NE.AND UP0, UPT, UR4, UR8, UPT ;  /* 0x000000080400728c */ /* 0x000fe2000bf05270 */
[----:B------:R4:W-:Y:S03]  /*1ad0*/  STS [UR9], R2 ;  /* 0x00000002ff007988 */ /* 0x0009e60008000809 */
[----:B------:R-:W-:-:S02]  /*1ae0*/  USEL UR4, UR4, URZ, UP0 ;  /* 0x000000ff04047287 */ /* 0x000fc40008000000 */
[----:B------:R-:W-:Y:S01]  /*1af0*/  @UP1 UIADD3 UR5, UPT, UPT, UR7, URZ, URZ ;  /* 0x000000ff07051290 */ /* 0x000fe2000fffe0ff */
[----:B------:R-:W-:Y:S11]  /*1b00*/  @P0 BRA `(.L_x_42) ;  /* 0xfffffff000640947 */ /* 0x000ff6000383ffff */
.L_x_17:
[----:B------:R-:W-:-:S13]  /*1b10*/  ISETP.NE.AND P0, PT, R9, RZ, PT ;  /* 0x000000ff0900720c */ /* 0x000fda0003f05270 */
[----:B------:R-:W-:Y:S05]  /*1b20*/  @!P0 BRA `(.L_x_16) ;  /* 0x0000000400108947 */ /* 0x000fea0003800000 */
[----:B------:R-:W0:Y:S01]  /*1b30*/  LDC R11, c[0x0][0x388] ;  /* 0x0000e200ff0b7b82 */ /* 0x000e220000000800 */
[----:B------:R-:W1:Y:S01]  /*1b40*/  LDCU UR8, c[0x0][0x394] ;  /* 0x00007280ff0877ac */ /* 0x000e620008000800 */
[----:B------:R-:W-:-:S06]  /*1b50*/  UMOV UR6, URZ ;  /* 0x000000ff00067c82 */ /* 0x000fcc0008000000 */
[----:B------:R-:W2:Y:S02]  /*1b60*/  LDC.64 R12, c[0x0][0x380] ;  /* 0x0000e000ff0c7b82 */ /* 0x000ea40000000a00 */
.L_x_49:
[CC--:B0-----:R-:W-:Y:S02]  /*1b70*/  IMAD R0, R6.reuse, R11.reuse, -R11 ;  /* 0x0000000b06007224 */ /* 0x0c1fe400078e0a0b */
[--C-:B------:R-:W-:Y:S02]  /*1b80*/  IMAD R17, R6, R11, R3.reuse ;  /* 0x0000000b06117224 */ /* 0x100fe400078e0203 */
[----:B------:R-:W-:Y:S02]  /*1b90*/  IMAD.IADD R19, R0, 0x1, R3 ;  /* 0x0000000100137824 */ /* 0x000fe400078e0203 */
[----:B--2---:R-:W-:-:S04]  /*1ba0*/  IMAD.WIDE.U32 R16, R17, 0x4, R12 ;  /* 0x0000000411107825 */ /* 0x004fc800078e000c */
[----:B------:R-:W-:Y:S02]  /*1bb0*/  IMAD.WIDE.U32 R18, R19, 0x4, R12 ;  /* 0x0000000413127825 */ /* 0x000fe400078e000c */
[----:B------:R-:W2:Y:S04]  /*1bc0*/  LDG.E.CONSTANT R16, desc[UR16][R16.64] ;  /* 0x0000001010107981 */ /* 0x000ea8000c1e9900 */
[----:B------:R-:W2:Y:S01]  /*1bd0*/  LDG.E.CONSTANT R19, desc[UR16][R18.64] ;  /* 0x0000001012137981 */ /* 0x000ea2000c1e9900 */
[----:B------:R-:W-:Y:S01]  /*1be0*/  BSSY.RECONVERGENT B2, `(.L_x_43) ;  /* 0x000002b000027945 */ /* 0x000fe20003800200 */
[----:B----4-:R-:W-:Y:S02]  /*1bf0*/  HFMA2 R2, -RZ, RZ, 3.390625, 0 ;  /* 0x42c80000ff027431 */ /* 0x010fe400000001ff */
[C---:B--2---:R-:W-:Y:S01]  /*1c00*/  FADD R0, R16.reuse, -R19 ;  /* 0x8000001310007221 */ /* 0x044fe20000000000 */
[----:B------:R-:W-:-:S04]  /*1c10*/  FSETP.GEU.AND P0, PT, R16, R19, PT ;  /* 0x000000131000720b */ /* 0x000fc80003f0e000 */
        /* <DEDUP_REMOVED lines=10> */
[----:B------:R-:W2:Y:S01]  /*1cc0*/  FCHK P0, R15, R14 ;  /* 0x0000000e0f007302 */ /* 0x000ea20000000000 */
[----:B0-----:R-:W-:-:S04]  /*1cd0*/  FFMA R0, -R14, R17, 1 ;  /* 0x3f8000000e007423 */ /* 0x001fc80000000111 */
[----:B------:R-:W-:-:S04]  /*1ce0*/  FFMA R0, R17, R0, R17 ;  /* 0x0000000011007223 */ /* 0x000fc80000000011 */
[----:B------:R-:W-:-:S04]  /*1cf0*/  FFMA R17, R15, R0, RZ ;  /* 0x000000000f117223 */ /* 0x000fc800000000ff */
[----:B------:R-:W-:-:S04]  /*1d00*/  FFMA R2, -R14, R17, R15 ;  /* 0x000000110e027223 */ /* 0x000fc8000000010f */
[----:B------:R-:W-:Y:S01]  /*1d10*/  FFMA R0, R0, R2, R17 ;  /* 0x0000000200007223 */ /* 0x000fe20000000011 */
[----:B--2---:R-:W-:Y:S06]  /*1d20*/  @!P0 BRA `(.L_x_46) ;  /* 0x0000000000108947 */ /* 0x004fec0003800000 */
[----:B------:R-:W-:Y:S01]  /*1d30*/  IMAD.MOV.U32 R25, RZ, RZ, R15 ;  /* 0x000000ffff197224 */ /* 0x000fe200078e000f */
[----:B------:R-:W-:Y:S01]  /*1d40*/  MOV R4, 0x1d70 ;  /* 0x00001d7000047802 */ /* 0x000fe20000000f00 */
[----:B------:R-:W-:-:S07]  /*1d50*/  IMAD.MOV.U32 R23, RZ, RZ, R14 ;  /* 0x000000ffff177224 */ /* 0x000fce00078e000e */
[----:B-1----:R-:W-:Y:S05]  /*1d60*/  CALL.REL.NOINC `($__internal_1_$__cuda_sm3x_div_rn_noftz_f32_slowpath) ;  /* 0x0000002400487944 */ /* 0x002fea0003c00000 */
.L_x_46:
[----:B-1----:R-:W-:Y:S05]  /*1d70*/  BSYNC.RECONVERGENT B3 ;  /* 0x0000000000037941 */ /* 0x002fea0003800200 */
.L_x_45:
[----:B------:R-:W-:Y:S01]  /*1d80*/  FADD R23, R0, 1 ;  /* 0x3f80000000177421 */ /* 0x000fe20000000000 */
[----:B------:R-:W-:Y:S01]  /*1d90*/  UMOV UR7, 0x42c80000 ;  /* 0x42c8000000077882 */ /* 0x000fe20000000000 */
[----:B------:R-:W-:Y:S01]  /*1da0*/  BSSY.RECONVERGENT B3, `(.L_x_47) ;  /* 0x000000d000037945 */ /* 0x000fe20003800200 */
[----:B------:R-:W-:Y:S01]  /*1db0*/  MOV R4, UR7 ;  /* 0x0000000700047c02 */ /* 0x000fe20008000f00 */
        /* <DEDUP_REMOVED lines=8> */
[----:B------:R-:W-:Y:S01]  /*1e40*/  IMAD.MOV.U32 R25, RZ, RZ, 0x42c80000 ;  /* 0x42c80000ff197424 */ /* 0x000fe200078e00ff */
[----:B------:R-:W-:-:S07]  /*1e50*/  MOV R4, 0x1e70 ;  /* 0x00001e7000047802 */ /* 0x000fce0000000f00 */
[----:B------:R-:W-:Y:S05]  /*1e60*/  CALL.REL.NOINC `($__internal_1_$__cuda_sm3x_div_rn_noftz_f32_slowpath) ;  /* 0x0000002400087944 */ /* 0x000fea0003c00000 */
.L_x_48:
[----:B------:R-:W-:Y:S05]  /*1e70*/  BSYNC.RECONVERGENT B3 ;  /* 0x0000000000037941 */ /* 0x000fea0003800200 */
.L_x_47:
[----:B------:R-:W-:-:S07]  /*1e80*/  FADD R2, -R0, 100 ;  /* 0x42c8000000027421 */ /* 0x000fce0000000100 */
.L_x_44:
[----:B-1----:R-:W-:Y:S05]  /*1e90*/  BSYNC.RECONVERGENT B2 ;  /* 0x0000000000027941 */ /* 0x002fea0003800200 */
.L_x_43:
[----:B------:R-:W-:Y:S01]  /*1ea0*/  ULEA UR7, UR4, UR11, 0x2 ;  /* 0x0000000b04077291 */ /* 0x000fe2000f8e10ff */
[----:B------:R-:W-:Y:S01]  /*1eb0*/  VIADD R6, R6, 0x1 ;  /* 0x0000000106067836 */ /* 0x000fe20000000000 */
[----:B------:R-:W-:Y:S02]  /*1ec0*/  UISETP.GE.AND UP1, UPT, UR5, UR8, UPT ;  /* 0x000000080500728c */ /* 0x000fe4000bf26270 */
[----:B------:R-:W-:Y:S02]  /*1ed0*/  UIADD3 UR6, UPT, UPT, UR6, 0x1, URZ ;  /* 0x0000000106067890 */ /* 0x000fe4000fffe0ff */
[----:B------:R-:W-:-:S03]  /*1ee0*/  UIADD3 UR4, UPT, UPT, UR4, 0x1, URZ ;  /* 0x0000000104047890 */ /* 0x000fc6000fffe0ff */
[----:B------:R3:W-:Y:S01]  /*1ef0*/  STS [UR7], R2 ;  /* 0x00000002ff007988 */ /* 0x0007e20008000807 */
[----:B------:R-:W-:Y:S01]  /*1f00*/  ISETP.NE.AND P0, PT, R9, UR6, PT ;  /* 0x0000000609007c0c */ /* 0x000fe2000bf05270 */
[----:B------:R-:W-:Y:S02]  /*1f10*/  UIADD3 UR7, UPT, UPT, UR5, 0x1, URZ ;  /* 0x0000000105077890 */ /* 0x000fe4000fffe0ff */
[----:B------:R-:W-:Y:S02]  /*1f20*/  @UP1 UIADD3 UR7, UPT, UPT, UR5, URZ, URZ ;  /* 0x000000ff05071290 */ /* 0x000fe4000fffe0ff */
[----:B------:R-:W-:-:S04]  /*1f30*/  UISETP.NE.AND UP0, UPT, UR4, UR8, UPT ;  /* 0x000000080400728c */ /* 0x000fc8000bf05270 */
[----:B------:R-:W-:Y:S01]  /*1f40*/  USEL UR4, UR4, URZ, UP0 ;  /* 0x000000ff04047287 */ /* 0x000fe20008000000 */
[----:B------:R-:W-:-:S03]  /*1f50*/  UMOV UR5, UR7 ;  /* 0x0000000700057c82 */ /* 0x000fc60008000000 */
[----:B---3--:R-:W-:Y:S08]  /*1f60*/  @P0 BRA `(.L_x_49) ;  /* 0xfffffffc00000947 */ /* 0x008ff0000383ffff */
.L_x_16:
[----:B------:R-:W0:Y:S02]  /*1f70*/  LDCU UR7, c[0x0][0x38c] ;  /* 0x00007180ff0777ac */ /* 0x000e240008000800 */
[----:B0-----:R-:W-:-:S13]  /*1f80*/  ISETP.GE.AND P0, PT, R5, UR7, PT ;  /* 0x0000000705007c0c */ /* 0x001fda000bf06270 */
[----:B------:R-:W-:Y:S05]  /*1f90*/  @P0 EXIT ;  /* 0x000000000000094d */ /* 0x000fea0003800000 */
[----:B------:R-:W0:Y:S01]  /*1fa0*/  LDCU.64 UR14, c[0x0][0x398] ;  /* 0x00007300ff0e77ac */ /* 0x000e220008000a00 */
[----:B------:R-:W-:-:S04]  /*1fb0*/  ULEA UR6, UR8, UR11, 0x2 ;  /* 0x0000000b08067291 */ /* 0x000fc8000f8e10ff */
[----:B------:R-:W-:-:S04]  /*1fc0*/  ULEA UR6, UR8, UR6, 0x2 ;  /* 0x0000000608067291 */ /* 0x000fc8000f8e10ff */
[----:B------:R-:W-:Y:S01]  /*1fd0*/  ULEA UR12, UR8, UR6, 0x2 ;  /* 0x00000006080c7291 */ /* 0x000fe2000f8e10ff */
[----:B0-----:R-:W-:-:S03]  /*1fe0*/  I2FP.F32.U32 R11, UR15 ;  /* 0x0000000f000b7c45 */ /* 0x001fc60008201000 */
[----:B------:R-:W-:Y:S01]  /*1ff0*/  ULEA UR13, UR14, UR12, 0x2 ;  /* 0x0000000c0e0d7291 */ /* 0x000fe2000f8e10ff */
[----:B------:R-:W-:-:S04]  /*2000*/  IADD3 R0, PT, PT, R11, 0x1800000, RZ ;  /* 0x018000000b007810 */ /* 0x000fc80007ffe0ff */
[----:B------:R-:W-:-:S04]  /*2010*/  LOP3.LUT R0, R0, 0x7f800000, RZ, 0xc0, !PT ;  /* 0x7f80000000007812 */ /* 0x000fc800078ec0ff */
[----:B------:R-:W-:-:S13]  /*2020*/  ISETP.GT.U32.AND P0, PT, R0, 0x1ffffff, PT ;  /* 0x01ffffff0000780c */ /* 0x000fda0003f04070 */
[----:B------:R-:W-:Y:S05]  /*2030*/  @P0 BRA `(.L_x_50) ;  /* 0x0000000000100947 */ /* 0x000fea0003800000 */
[----:B------:R-:W-:-:S07]  /*2040*/  MOV R4, 0x2060 ;  /* 0x0000206000047802 */ /* 0x000fce0000000f00 */
[----:B----4-:R-:W-:Y:S05]  /*2050*/  CALL.REL.NOINC `($__internal_0_$__cuda_sm20_rcp_rn_f32_slowpath) ;  /* 0x0000001c00bc7944 */ /* 0x010fea0003c00000 */
[----:B------:R-:W-:Y:S01]  /*2060*/  IMAD.MOV.U32 R12, RZ, RZ, R0 ;  /* 0x000000ffff0c7224 */ /* 0x000fe200078e0000 */
[----:B------:R-:W-:Y:S06]  /*2070*/  BRA `(.L_x_51) ;  /* 0x0000000000107947 */ /* 0x000fec0003800000 */
.L_x_50:
[----:B------:R-:W0:Y:S02]  /*2080*/  MUFU.RCP R12, R11 ;  /* 0x0000000b000c7308 */ /* 0x000e240000001000 */
[----:B0-----:R-:W-:-:S04]  /*2090*/  FFMA R0, R11, R12, -1 ;  /* 0xbf8000000b007423 */ /* 0x001fc8000000000c */
[----:B------:R-:W-:-:S04]  /*20a0*/  FADD.FTZ R9, -R0, -RZ ;  /* 0x800000ff00097221 */ /* 0x000fc80000010100 */
[----:B------:R-:W-:-:S07]  /*20b0*/  FFMA R12, R12, R9, R12 ;  /* 0x000000090c0c7223 */ /* 0x000fce000000000c */
.L_x_51:
[----:B------:R-:W0:Y:S02]  /*20c0*/  LDCU UR6, c[0x0][0x398] ;  /* 0x00007300ff0677ac */ /* 0x000e240008000800 */
[----:B0-----:R-:W-:-:S05]  /*20d0*/  I2FP.F32.U32 R11, UR6 ;  /* 0x00000006000b7c45 */ /* 0x001fca0008201000 */
[----:B------:R-:W-:-:S05]  /*20e0*/  VIADD R0, R11, 0x1800000 ;  /* 0x018000000b007836 */ /* 0x000fca0000000000 */
[----:B------:R-:W-:-:S04]  /*20f0*/  LOP3.LUT R0, R0, 0x7f800000, RZ, 0xc0, !PT ;  /* 0x7f80000000007812 */ /* 0x000fc800078ec0ff */
[----:B------:R-:W-:-:S13]  /*2100*/  ISETP.GT.U32.AND P0, PT, R0, 0x1ffffff, PT ;  /* 0x01ffffff0000780c */ /* 0x000fda0003f04070 */
[----:B------:R-:W-:Y:S05]  /*2110*/  @P0 BRA `(.L_x_52) ;  /* 0x0000000000100947 */ /* 0x000fea0003800000 */
[----:B------:R-:W-:-:S07]  /*2120*/  MOV R4, 0x2140 ;  /* 0x0000214000047802 */ /* 0x000fce0000000f00 */
[----:B----4-:R-:W-:Y:S05]  /*2130*/  CALL.REL.NOINC `($__internal_0_$__cuda_sm20_rcp_rn_f32_slowpath) ;  /* 0x0000001c00847944 */ /* 0x010fea0003c00000 */
[----:B------:R-:W-:Y:S01]  /*2140*/  MOV R11, R0 ;  /* 0x00000000000b7202 */ /* 0x000fe20000000f00 */
[----:B------:R-:W-:Y:S06]  /*2150*/  BRA `(.L_x_53) ;  /* 0x0000000000107947 */ /* 0x000fec0003800000 */
.L_x_52:
[----:B------:R-:W4:Y:S02]  /*2160*/  MUFU.RCP R0, R11 ;  /* 0x0000000b00007308 */ /* 0x000f240000001000 */
[----:B----4-:R-:W-:-:S04]  /*2170*/  FFMA R2, R11, R0, -1 ;  /* 0xbf8000000b027423 */ /* 0x010fc80000000000 */
[----:B------:R-:W-:-:S04]  /*2180*/  FADD.FTZ R9, -R2, -RZ ;  /* 0x800000ff02097221 */ /* 0x000fc80000010100 */
[----:B------:R-:W-:-:S07]  /*2190*/  FFMA R11, R0, R9, R0 ;  /* 0x00000009000b7223 */ /* 0x000fce0000000000 */
.L_x_53:
[----:B------:R-:W-:Y:S01]  /*21a0*/  IMAD.MOV.U32 R9, RZ, RZ, RZ ;  /* 0x000000ffff097224 */ /* 0x000fe200078e00ff */
[----:B------:R-:W-:Y:S01]  /*21b0*/  UMOV UR6, URZ ;  /* 0x000000ff00067c82 */ /* 0x000fe20008000000 */
[----:B------:R-:W-:Y:S01]  /*21c0*/  IMAD.MOV.U32 R6, RZ, RZ, RZ ;  /* 0x000000ffff067224 */ /* 0x000fe200078e00ff */
[----:B------:R-:W-:Y:S01]  /*21d0*/  UMOV UR7, URZ ;  /* 0x000000ff00077c82 */ /* 0x000fe20008000000 */
[----:B------:R-:W-:Y:S01]  /*21e0*/  UMOV UR8, URZ ;  /* 0x000000ff00087c82 */ /* 0x000fe20008000000 */
[----:B------:R-:W-:-:S05]  /*21f0*/  UMOV UR9, URZ ;  /* 0x000000ff00097c82 */ /* 0x000fca0008000000 */
.L_x_72:
[----:B0-----:R-:W0:Y:S08]  /*2200*/  LDC R2, c[0x0][0x388] ;  /* 0x0000e200ff027b82 */ /* 0x001e300000000800 */
[----:B-1----:R-:W1:Y:S01]  /*2210*/  LDC.64 R18, c[0x0][0x380] ;  /* 0x0000e000ff127b82 */ /* 0x002e620000000a00 */
[CC--:B0-----:R-:W-:Y:S02]  /*2220*/  IMAD R0, R5.reuse, R2.reuse, -R2 ;  /* 0x0000000205007224 */ /* 0x0c1fe400078e0a02 */
[----:B------:R-:W-:-:S03]  /*2230*/  IMAD R2, R5, R2, R3 ;  /* 0x0000000205027224 */ /* 0x000fc600078e0203 */
[----:B------:R-:W-:Y:S01]  /*2240*/  IADD3 R13, PT, PT, R0, R3, RZ ;  /* 0x00000003000d7210 */ /* 0x000fe20007ffe0ff */
[----:B-1----:R-:W-:-:S04]  /*2250*/  IMAD.WIDE.U32 R16, R2, 0x4, R18 ;  /* 0x0000000402107825 */ /* 0x002fc800078e0012 */
[----:B------:R-:W-:Y:S02]  /*2260*/  IMAD.WIDE.U32 R18, R13, 0x4, R18 ;  /* 0x000000040d127825 */ /* 0x000fe400078e0012 */
[----:B------:R-:W2:Y:S04]  /*2270*/  LDG.E.CONSTANT R16, desc[UR16][R16.64] ;  /* 0x0000001010107981 */ /* 0x000ea8000c1e9900 */
[----:B------:R-:W2:Y:S01]  /*2280*/  LDG.E.CONSTANT R19, desc[UR16][R18.64] ;  /* 0x0000001012137981 */ /* 0x000ea2000c1e9900 */
[----:B------:R-:W-:Y:S01]  /*2290*/  BSSY.RECONVERGENT B2, `(.L_x_54) ;  /* 0x000002b000027945 */ /* 0x000fe20003800200 */
[C---:B--2---:R-:W-:Y:S01]  /*22a0*/  FADD R0, R16.reuse, -R19 ;  /* 0x8000001310007221 */ /* 0x044fe20000000000 */
[----:B------:R-:W-:-:S04]  /*22b0*/  FSETP.GEU.AND P0, PT, R16, R19, PT ;  /* 0x000000131000720b */ /* 0x000fc80003f0e000 */
[----:B------:R-:W-:Y:S02]  /*22c0*/  FSEL R13, -R0, RZ, !P0 ;  /* 0x000000ff000d7208 */ /* 0x000fe40004000100 */
[----:B------:R-:W-:-:S03]  /*22d0*/  FMNMX R0, RZ, R0, !PT ;  /* 0x00000000ff007209 */ /* 0x000fc60007800000 */
[--C-:B------:R-:W-:Y:S02]  /*22e0*/  FADD R13, R13, -R14.reuse ;  /* 0x8000000e0d0d7221 */ /* 0x100fe40000000000 */
[--C-:B------:R-:W-:Y:S01]  /*22f0*/  FADD R4, R0, -R15.reuse ;  /* 0x8000000f00047221 */ /* 0x100fe20000000000 */
[----:B------:R-:W-:Y:S02]  /*2300*/  IMAD.MOV.U32 R0, RZ, RZ, 0x42c80000 ;  /* 0x42c80000ff007424 */ /* 0x000fe400078e00ff */
[-C--:B------:R-:W-:Y:S01]  /*2310*/  FFMA R14, R13, R7.reuse, R14 ;  /* 0x000000070d0e7223 */ /* 0x080fe2000000000e */
[----:B------:R-:W-:-:S04]  /*2320*/  FFMA R15, R4, R7, R15 ;  /* 0x00000007040f7223 */ /* 0x000fc8000000000f */
[----:B------:R-:W-:-:S13]  /*2330*/  FSETP.NEU.AND P0, PT, R14, RZ, PT ;  /* 0x000000ff0e00720b */ /* 0x000fda0003f0d000 */
[----:B------:R-:W-:Y:S05]  /*2340*/  @!P0 BRA `(.L_x_55) ;  /* 0x00000000007c8947 */ /* 0x000fea0003800000 */
        /* <DEDUP_REMOVED lines=10> */
[----:B------:R-:W-:Y:S02]  /*23f0*/  MOV R23, R14 ;  /* 0x0000000e00177202 */ /* 0x000fe40000000f00 */
[----:B------:R-:W-:-:S07]  /*2400*/  MOV R4, 0x2420 ;  /* 0x0000242000047802 */ /* 0x000fce0000000f00 */
[----:B------:R-:W-:Y:S05]  /*2410*/  CALL.REL.NOINC `($__internal_1_$__cuda_sm3x_div_rn_noftz_f32_slowpath) ;  /* 0x0000001c009c7944 */ /* 0x000fea0003c00000 */
.L_x_57:
[----:B------:R-:W-:Y:S05]  /*2420*/  BSYNC.RECONVERGENT B3 ;  /* 0x0000000000037941 */ /* 0x000fea0003800200 */
.L_x_56:
        /* <DEDUP_REMOVED lines=15> */
.L_x_59:
[----:B------:R-:W-:Y:S05]  /*2520*/  BSYNC.RECONVERGENT B3 ;  /* 0x0000000000037941 */ /* 0x000fea0003800200 */
.L_x_58:
[----:B------:R-:W-:-:S07]  /*2530*/  FADD R0, -R0, 100 ;  /* 0x42c8000000007421 */ /* 0x000fce0000000100 */
.L_x_55:
[----:B------:R-:W-:Y:S05]  /*2540*/  BSYNC.RECONVERGENT B2 ;  /* 0x0000000000027941 */ /* 0x000fea0003800200 */
.L_x_54:
[----:B------:R-:W0:Y:S01]  /*2550*/  LDCU UR15, c[0x0][0x394] ;  /* 0x00007280ff0f77ac */ /* 0x000e220008000800 */
[----:B------:R-:W-:Y:S01]  /*2560*/  MOV R4, R0 ;  /* 0x0000000000047202 */ /* 0x000fe20000000f00 */
[----:B------:R-:W-:Y:S01]  /*2570*/  IMAD.MOV.U32 R13, RZ, RZ, R0 ;  /* 0x000000ffff0d7224 */ /* 0x000fe200078e0000 */
[----:B------:R-:W-:Y:S02]  /*2580*/  ULEA UR14, UR4, UR11, 0x2 ;  /* 0x0000000b040e7291 */ /* 0x000fe4000f8e10ff */
[----:B------:R-:W-:Y:S02]  /*2590*/  UIADD3 UR10, UPT, UPT, UR5, 0x1, URZ ;  /* 0x00000001050a7890 */ /* 0x000fe4000fffe0ff */
[----:B------:R-:W-:-:S05]  /*25a0*/  UIADD3 UR4, UPT, UPT, UR4, 0x1, URZ ;  /* 0x0000000104047890 */ /* 0x000fca000fffe0ff */
[----:B------:R1:W-:Y:S01]  /*25b0*/  STS [UR14], R0 ;  /* 0x00000000ff007988 */ /* 0x0003e2000800080e */
[----:B0-----:R-:W-:-:S11]  /*25c0*/  UISETP.GE.AND UP0, UPT, UR5, UR15, UPT ;  /* 0x0000000f0500728c */ /* 0x001fd6000bf06270 */
[----:B------:R-:W-:Y:S02]  /*25d0*/  @UP0 UIADD3 UR10, UPT, UPT, UR5, URZ, URZ ;  /* 0x000000ff050a0290 */ /* 0x000fe4000fffe0ff */
[----:B------:R-:W-:Y:S02]  /*25e0*/  UISETP.NE.AND UP0, UPT, UR4, UR15, UPT ;  /* 0x0000000f0400728c */ /* 0x000fe4000bf05270 */
[----:B------:R-:W-:Y:S02]  /*25f0*/  UISETP.LT.AND UP1, UPT, UR15, UR10, UPT ;  /* 0x0000000a0f00728c */ /* 0x000fe4000bf21270 */
[----:B------:R-:W-:Y:S02]  /*2600*/  USEL UR4, UR4, URZ, UP0 ;  /* 0x000000ff04047287 */ /* 0x000fe40008000000 */
[----:B------:R-:W-:Y:S02]  /*2610*/  USEL UR14, UR15, UR10, UP1 ;  /* 0x0000000a0f0e7287 */ /* 0x000fe40008800000 */
[----:B------:R-:W-:-:S02]  /*2620*/  UMOV UR5, UR10 ;  /* 0x0000000a00057c82 */ /* 0x000fc40008000000 */
[----:B------:R-:W-:-:S09]  /*2630*/  UISETP.GE.AND UP0, UPT, UR14, 0x2, UPT ;  /* 0x000000020e00788c */ /* 0x000fd2000bf06270 */
[----:B-1----:R-:W-:Y:S05]  /*2640*/  BRA.U !UP0, `(.L_x_60) ;  /* 0x0000001508247547 */ /* 0x002fea000b800000 */
[----:B------:R-:W-:Y:S01]  /*2650*/  UIADD3 UR10, UPT, UPT, UR14, -0x2, URZ ;  /* 0xfffffffe0e0a7890 */ /* 0x000fe2000fffe0ff */
[----:B------:R-:W-:Y:S01]  /*2660*/  IMAD.MOV.U32 R13, RZ, RZ, R0 ;  /* 0x000000ffff0d7224 */ /* 0x000fe200078e0000 */
[----:B------:R-:W-:Y:S01]  /*2670*/  MOV R4, R0 ;  /* 0x0000000000047202 */ /* 0x000fe20000000f00 */
[----:B------:R-:W-:Y:S02]  /*2680*/  UIADD3 UR14, UPT, UPT, UR14, -0x1, URZ ;  /* 0xffffffff0e0e7890 */ /* 0x000fe4000fffe0ff */
[----:B------:R-:W-:-:S03]  /*2690*/  UISETP.GE.U32.AND UP0, UPT, UR10, 0x7, UPT ;  /* 0x000000070a00788c */ /* 0x000fc6000bf06070 */
[----:B------:R-:W-:-:S06]  /*26a0*/  UMOV UR10, URZ ;  /* 0x000000ff000a7c82 */ /* 0x000fcc0008000000 */
[----:B------:R-:W-:Y:S05]  /*26b0*/  BRA.U !UP0, `(.L_x_61) ;  /* 0x0000000908847547 */ /* 0x000fea000b800000 */
[----:B------:R-:W-:Y:S01]  /*26c0*/  IABS R18, UR15 ;  /* 0x0000000f00127c13 */ /* 0x000fe20008000000 */
[----:B------:R-:W-:Y:S01]  /*26d0*/  HFMA2 R16, -RZ, RZ, 0, 0 ;  /* 0x00000000ff107431 */ /* 0x000fe200000001ff */
[----:B------:R-:W-:Y:S02]  /*26e0*/  UIADD3 UR18, UPT, UPT, UR4, 0x3, URZ ;  /* 0x0000000304127890 */ /* 0x000fe4000fffe0ff */
[----:B------:R-:W0:Y:S01]  /*26f0*/  I2F.RP R4, R18 ;  /* 0x0000001200047306 */ /* 0x000e220000209400 */
[----:B------:R-:W-:Y:S01]  /*2700*/  ULOP3.LUT UR10, UR14, 0xfffffff8, URZ, 0xc0, !UPT ;  /* 0xfffffff80e0a7892 */ /* 0x000fe2000f8ec0ff */
[----:B------:R-:W1:Y:S02]  /*2710*/  LDCU UR15, c[0x0][0x394] ;  /* 0x00007280ff0f77ac */ /* 0x000e640008000800 */
[----:B------:R-:W-:Y:S01]  /*2720*/  MOV R24, UR18 ;  /* 0x0000001200187c02 */ /* 0x000fe20008000f00 */
[----:B------:R-:W-:-:S03]  /*2730*/  UIADD3 UR19, UPT, UPT, -UR10, URZ, URZ ;  /* 0x000000ff0a137290 */ /* 0x000fc6000fffe1ff */
[----:B0-----:R-:W0:Y:S02]  /*2740*/  MUFU.RCP R4, R4 ;  /* 0x0000000400047308 */ /* 0x001e240000001000 */
[----:B0-----:R-:W-:Y:S02]  /*2750*/  VIADD R17, R4, 0xffffffe ;  /* 0x0ffffffe04117836 */ /* 0x001fe40000000000 */
[----:B------:R-:W-:-:S04]  /*2760*/  IMAD.MOV.U32 R4, RZ, RZ, R0 ;  /* 0x000000ffff047224 */ /* 0x000fc800078e0000 */
[----:B------:R-:W0:Y:S02]  /*2770*/  F2I.FTZ.U32.TRUNC.NTZ R17, R17 ;  /* 0x0000001100117305 */ /* 0x000e24000021f000 */
[----:B0-----:R-:W-:-:S04]  /*2780*/  IMAD.MOV R13, RZ, RZ, -R17 ;  /* 0x000000ffff0d7224 */ /* 0x001fc800078e0a11 */
[----:B------:R-:W-:-:S04]  /*2790*/  IMAD R13, R13, R18, RZ ;  /* 0x000000120d0d7224 */ /* 0x000fc800078e02ff */
[----:B------:R-:W-:-:S04]  /*27a0*/  IMAD.HI.U32 R16, R17, R13, R16 ;  /* 0x0000000d11107227 */ /* 0x000fc800078e0010 */
[----:B-1----:R-:W-:-:S07]  /*27b0*/  IMAD.MOV.U32 R13, RZ, RZ, R0 ;  /* 0x000000ffff0d7224 */ /* 0x002fce00078e0000 */
.L_x_62:
[----:B------:R-:W-:Y:S01]  /*27c0*/  IABS R19, UR15 ;  /* 0x0000000f00137c13 */ /* 0x000fe20008000000 */
[C---:B------:R-:W-:Y:S01]  /*27d0*/  VIADD R21, R24.reuse, 0xfffffffd ;  /* 0xfffffffd18157836 */ /* 0x040fe20000000000 */
[----:B------:R-:W-:Y:S01]  /*27e0*/  IADD3 R25, PT, PT, R24, -0x1, RZ ;  /* 0xffffffff18197810 */ /* 0x000fe20007ffe0ff */
[----:B------:R-:W-:Y:S01]  /*27f0*/  UIADD3 UR19, UPT, UPT, UR19, 0x8, URZ ;  /* 0x0000000813137890 */ /* 0x000fe2000fffe0ff */
[----:B------:R-:W0:Y:S02]  /*2800*/  I2F.RP R20, R19 ;  /* 0x0000001300147306 */ /* 0x000e240000209400 */
[----:B------:R-:W-:Y:S01]  /*2810*/  IABS R22, R21 ;  /* 0x0000001500167213 */ /* 0x000fe20000000000 */
[----:B------:R-:W-:Y:S01]  /*2820*/  UISETP.NE.AND UP0, UPT, UR19, URZ, UPT ;  /* 0x000000ff1300728c */ /* 0x000fe2000bf05270 */
[----:B------:R-:W-:Y:S02]  /*2830*/  ISETP.GE.AND P1, PT, R21, RZ, PT ;  /* 0x000000ff1500720c */ /* 0x000fe40003f26270 */
[----:B------:R-:W-:Y:S01]  /*2840*/  ISETP.GE.AND P4, PT, R25, RZ, PT ;  /* 0x000000ff1900720c */ /* 0x000fe20003f86270 */
[----:B------:R-:W-:-:S04]  /*2850*/  IMAD.HI.U32 R16, R16, R22, RZ ;  /* 0x0000001610107227 */ /* 0x000fc800078e00ff */
[----:B------:R-:W-:Y:S01]  /*2860*/  IMAD.MOV R16, RZ, RZ, -R16 ;  /* 0x000000ffff107224 */ /* 0x000fe200078e0a10 */
[----:B0-----:R-:W0:Y:S03]  /*2870*/  MUFU.RCP R20, R20 ;  /* 0x0000001400147308 */ /* 0x001e260000001000 */
[----:B------:R-:W-:Y:S02]  /*2880*/  IMAD R22, R19, R16, R22 ;  /* 0x0000001013167224 */ /* 0x000fe400078e0216 */
[----:B------:R-:W-:-:S03]  /*2890*/  IMAD.MOV.U32 R16, RZ, RZ, RZ ;  /* 0x000000ffff107224 */ /* 0x000fc600078e00ff */
[----:B------:R-:W-:Y:S01]  /*28a0*/  ISETP.GT.U32.AND P0, PT, R18, R22, PT ;  /* 0x000000161200720c */ /* 0x000fe20003f04070 */
[----:B0-----:R-:W-:-:S12]  /*28b0*/  VIADD R17, R20, 0xffffffe ;  /* 0x0ffffffe14117836 */ /* 0x001fd80000000000 */
[--C-:B------:R-:W-:Y:S01]  /*28c0*/  @!P0 IMAD.IADD R22, R22, 0x1, -R19.reuse ;  /* 0x0000000116168824 */ /* 0x100fe200078e0a13 */
[----:B------:R-:W0:Y:S04]  /*28d0*/  F2I.FTZ.U32.TRUNC.NTZ R17, R17 ;  /* 0x0000001100117305 */ /* 0x000e28000021f000 */
[----:B------:R-:W-:Y:S01]  /*28e0*/  ISETP.GT.U32.AND P0, PT, R18, R22, PT ;  /* 0x000000161200720c */ /* 0x000fe20003f04070 */
[----:B------:R-:W-:-:S12]  /*28f0*/  IMAD.MOV.U32 R18, RZ, RZ, R19 ;  /* 0x000000ffff127224 */ /* 0x000fd800078e0013 */
[----:B------:R-:W-:Y:S01]  /*2900*/  @!P0 IMAD.IADD R22, R22, 0x1, -R19 ;  /* 0x0000000116168824 */ /* 0x000fe200078e0a13 */
[----:B0-----:R-:W-:Y:S02]  /*2910*/  IADD3 R26, PT, PT, RZ, -R17, RZ ;  /* 0x80000011ff1a7210 */ /* 0x001fe40007ffe0ff */
[----:B------:R-:W-:Y:S01]  /*2920*/  ISETP.NE.AND P0, PT, RZ, UR15, PT ;  /* 0x0000000fff007c0c */ /* 0x000fe2000bf05270 */
[----:B------:R-:W-:Y:S02]  /*2930*/  @!P1 IMAD.MOV R22, RZ, RZ, -R22 ;  /* 0x000000ffff169224 */ /* 0x000fe400078e0a16 */
[----:B------:R-:W-:Y:S01]  /*2940*/  IMAD R23, R26, R19, RZ ;  /* 0x000000131a177224 */ /* 0x000fe200078e02ff */
[----:B------:R-:W-:-:S03]  /*2950*/  IADD3 R26, PT, PT, R24, -0x2, RZ ;  /* 0xfffffffe181a7810 */ /* 0x000fc60007ffe0ff */
[----:B------:R-:W-:Y:S01]  /*2960*/  IMAD.HI.U32 R16, R17, R23, R16 ;  /* 0x0000001711107227 */ /* 0x000fe200078e0010 */
[----:B------:R-:W-:Y:S02]  /*2970*/  IABS R20, R26 ;  /* 0x0000001a00147213 */ /* 0x000fe40000000000 */
[----:B------:R-:W-:Y:S02]  /*2980*/  IABS R23, R25 ;  /* 0x0000001900177213 */ /* 0x000fe40000000000 */
[----:B------:R-:W-:Y:S01]  /*2990*/  ISETP.GE.AND P3, PT, R26, RZ, PT ;  /* 0x000000ff1a00720c */ /* 0x000fe20003f66270 */
[----:B------:R-:W-:-:S04]  /*29a0*/  IMAD.HI.U32 R17, R16, R20, RZ ;  /* 0x0000001410117227 */ /* 0x000fc800078e00ff */
[----:B------:R-:W-:-:S04]  /*29b0*/  IMAD.MOV R17, RZ, RZ, -R17 ;  /* 0x000000ffff117224 */ /* 0x000fc800078e0a11 */
[----:B------:R-:W-:Y:S02]  /*29c0*/  IMAD R20, R19, R17, R20 ;  /* 0x0000001113147224 */ /* 0x000fe400078e0214 */
[----:B------:R-:W-:-:S03]  /*29d0*/  IMAD.HI.U32 R17, R16, R23, RZ ;  /* 0x0000001710117227 */ /* 0x000fc600078e00ff */
[----:B------:R-:W-:Y:S02]  /*29e0*/  ISETP.GT.U32.AND P2, PT, R18, R20, PT ;  /* 0x000000141200720c */ /* 0x000fe40003f44070 */
[----:B------:R-:W-:Y:S02]  /*29f0*/  IADD3 R26, PT, PT, -R17, RZ, RZ ;  /* 0x000000ff111a7210 */ /* 0x000fe40007ffe1ff */
[----:B------:R-:W-:-:S03]  /*2a00*/  LOP3.LUT R17, RZ, UR15, RZ, 0x33, !PT ;  /* 0x0000000fff117c12 */ /* 0x000fc6000f8e33ff */
[----:B------:R-:W-:Y:S01]  /*2a10*/  IMAD R23, R19, R26, R23 ;  /* 0x0000001a13177224 */ /* 0x000fe200078e0217 */
[----:B------:R-:W-:Y:S02]  /*2a20*/  SEL R22, R17, R22, !P0 ;  /* 0x0000001611167207 */ /* 0x000fe40004000000 */
[----:B------:R-:W-:Y:S02]  /*2a30*/  IABS R26, R24 ;  /* 0x00000018001a7213 */ /* 0x000fe40000000000 */
[----:B------:R-:W-:Y:S01]  /*2a40*/  LEA R22, R22, UR11, 0x2 ;  /* 0x0000000b16167c11 */ /* 0x000fe2000f8e10ff */
[----:B------:R-:W-:Y:S01]  /*2a50*/  @!P2 IMAD.IADD R20, R20, 0x1, -R19 ;  /* 0x000000011414a824 */ /* 0x000fe200078e0a13 */
[----:B------:R-:W-:Y:S01]  /*2a60*/  ISETP.GT.U32.AND P2, PT, R18, R23, PT ;  /* 0x000000171200720c */ /* 0x000fe20003f44070 */
[----:B------:R-:W-:Y:S02]  /*2a70*/  IMAD.HI.U32 R21, R16, R26, RZ ;  /* 0x0000001a10157227 */ /* 0x000fe400078e00ff */
[----:B------:R0:W1:Y:S01]  /*2a80*/  LDS R25, [R22] ;  /* 0x0000000016197984 */ /* 0x0000620000000800 */
[----:B------:R-:W-:Y:S01]  /*2a90*/  ISETP.GT.U32.AND P1, PT, R18, R20, PT ;  /* 0x000000141200720c */ /* 0x000fe20003f24070 */
[----:B------:R-:W-:-:S04]  /*2aa0*/  IMAD.MOV R21, RZ, RZ, -R21 ;  /* 0x000000ffff157224 */ /* 0x000fc800078e0a15 */
[----:B------:R-:W-:Y:S01]  /*2ab0*/  IMAD R21, R19, R21, R26 ;  /* 0x0000001513157224 */ /* 0x000fe200078e021a */
[----:B------:R-:W-:-:S03]  /*2ac0*/  IADD3 R26, PT, PT, R24, 0x1, RZ ;  /* 0x00000001181a7810 */ /* 0x000fc60007ffe0ff */
[----:B------:R-:W-:Y:S01]  /*2ad0*/  @!P2 IMAD.IADD R23, R23, 0x1, -R19 ;  /* 0x000000011717a824 */ /* 0x000fe200078e0a13 */
[----:B------:R-:W-:-:S03]  /*2ae0*/  IABS R27, R26 ;  /* 0x0000001a001b7213 */ /* 0x000fc60000000000 */
[----:B------:R-:W-:Y:S02]  /*2af0*/  @!P1 IADD3 R20, PT, PT, R20, -R19, RZ ;  /* 0x8000001314149210 */ /* 0x000fe40007ffe0ff */
[----:B------:R-:W-:-:S03]  /*2b00*/  ISETP.GT.U32.AND P1, PT, R18, R23, PT ;  /* 0x000000171200720c */ /* 0x000fc60003f24070 */
[----:B------:R-:W-:Y:S01]  /*2b10*/  @!P3 IMAD.MOV R20, RZ, RZ, -R20 ;  /* 0x000000ffff14b224 */ /* 0x000fe200078e0a14 */
[----:B------:R-:W-:-:S04]  /*2b20*/  ISETP.GE.AND P3, PT, R26, RZ, PT ;  /* 0x000000ff1a00720c */ /* 0x000fc80003f66270 */
[----:B------:R-:W-:-:S04]  /*2b30*/  SEL R20, R17, R20, !P0 ;  /* 0x0000001411147207 */ /* 0x000fc80004000000 */
[----:B0-----:R-:W-:Y:S01]  /*2b40*/  LEA R22, R20, UR11, 0x2 ;  /* 0x0000000b14167c11 */ /* 0x001fe2000f8e10ff */
[----:B------:R-:W-:Y:S01]  /*2b50*/  IMAD.HI.U32 R20, R16, R27, RZ ;  /* 0x0000001b10147227 */ /* 0x000fe200078e00ff */
[----:B------:R-:W-:-:S03]  /*2b60*/  @!P1 IADD3 R23, PT, PT, R23, -R19, RZ ;  /* 0x8000001317179210 */ /* 0x000fc60007ffe0ff */
[----:B------:R-:W-:Y:S01]  /*2b70*/  IMAD.MOV R20, RZ, RZ, -R20 ;  /* 0x000000ffff147224 */ /* 0x000fe200078e0a14 */
[----:B------:R-:W0:Y:S01]  /*2b80*/  LDS R22, [R22] ;  /* 0x0000000016167984 */ /* 0x000e220000000800 */
[----:B------:R-:W-:Y:S02]  /*2b90*/  IMAD.MOV.U32 R26, RZ, RZ, R23 ;  /* 0x000000ffff1a7224 */ /* 0x000fe400078e0017 */
[----:B------:R-:W-:Y:S02]  /*2ba0*/  IMAD R20, R19, R20, R27 ;  /* 0x0000001413147224 */ /* 0x000fe400078e021b */
[----:B------:R-:W-:Y:S01]  /*2bb0*/  @!P4 IMAD.MOV R26, RZ, RZ, -R26 ;  /* 0x000000ffff1ac224 */ /* 0x000fe200078e0a1a */
[----:B-1----:R-:W-:Y:S02]  /*2bc0*/  FMNMX R23, R25, R4, !PT ;  /* 0x0000000419177209 */ /* 0x002fe40007800000 */
[----:B------:R-:W-:Y:S02]  /*2bd0*/  IADD3 R4, PT, PT, R24, 0x2, RZ ;  /* 0x0000000218047810 */ /* 0x000fe40007ffe0ff */
[----:B------:R-:W-:-:S02]  /*2be0*/  SEL R26, R17, R26, !P0 ;  /* 0x0000001a111a7207 */ /* 0x000fc40004000000 */
[----:B------:R-:W-:Y:S02]  /*2bf0*/  FMNMX R25, R25, R13, PT ;  /* 0x0000000d19197209 */ /* 0x000fe40003800000 */
[----:B------:R-:W-:Y:S02]  /*2c00*/  LEA R26, R26, UR11, 0x2 ;  /* 0x0000000b1a1a7c11 */ /* 0x000fe4000f8e10ff */
[----:B------:R-:W-:Y:S02]  /*2c10*/  IABS R13, R4 ;  /* 0x00000004000d7213 */ /* 0x000fe40000000000 */
[----:B------:R-:W-:Y:S02]  /*2c20*/  ISETP.GE.AND P2, PT, R4, RZ, PT ;  /* 0x000000ff0400720c */ /* 0x000fe40003f46270 */
[----:B------:R-:W1:Y:S01]  /*2c30*/  LDS R26, [R26] ;  /* 0x000000001a1a7984 */ /* 0x000e620000000800 */
[----:B------:R-:W-:Y:S01]  /*2c40*/  IMAD.HI.U32 R4, R16, R13, RZ ;  /* 0x0000000d10047227 */ /* 0x000fe200078e00ff */
[----:B------:R-:W-:-:S02]  /*2c50*/  ISETP.GT.U32.AND P6, PT, R18, R20, PT ;  /* 0x000000141200720c */ /* 0x000fc40003fc4070 */
[----:B------:R-:W-:Y:S01]  /*2c60*/  ISETP.GT.U32.AND P4, PT, R18, R21, PT ;  /* 0x000000151200720c */ /* 0x000fe20003f84070 */
[----:B------:R-:W-:-:S04]  /*2c70*/  IMAD.MOV R4, RZ, RZ, -R4 ;  /* 0x000000ffff047224 */ /* 0x000fc800078e0a04 */
[----:B------:R-:W-:Y:S02]  /*2c80*/  IMAD R13, R19, R4, R13 ;  /* 0x00000004130d7224 */ /* 0x000fe400078e020d */
[----:B------:R-:W-:-:S04]  /*2c90*/  VIADD R4, R24, 0x3 ;  /* 0x0000000318047836 */ /* 0x000fc80000000000 */
[--C-:B------:R-:W-:Y:S01]  /*2ca0*/  @!P6 IMAD.IADD R20, R20, 0x1, -R19.reuse ;  /* 0x000000011414e824 */ /* 0x100fe200078e0a13 */
[----:B------:R-:W-:Y:S01]  /*2cb0*/  ISETP.GE.AND P1, PT, R4, RZ, PT ;  /* 0x000000ff0400720c */ /* 0x000fe20003f26270 */
[----:B------:R-:W-:Y:S01]  /*2cc0*/  @!P4 IMAD.IADD R21, R21, 0x1, -R19 ;  /* 0x000000011515c824 */ /* 0x000fe200078e0a13 */
[C---:B------:R-:W-:Y:S02]  /*2cd0*/  ISETP.GT.U32.AND P4, PT, R18.reuse, R13, PT ;  /* 0x0000000d1200720c */ /* 0x040fe40003f84070 */
[----:B0-----:R-:W-:Y:S02]  /*2ce0*/  FMNMX R27, R23, R22, !PT ;  /* 0x00000016171b7209 */ /* 0x001fe40007800000 */
[----:B------:R-:W-:Y:S02]  /*2cf0*/  IABS R23, R4 ;  /* 0x0000000400177213 */ /* 0x000fe40000000000 */
[C---:B------:R-:W-:Y:S02]  /*2d00*/  ISETP.GT.U32.AND P6, PT, R18.reuse, R20, PT ;  /* 0x000000141200720c */ /* 0x040fe40003fc4070 */
[----:B------:R-:W-:Y:S01]  /*2d10*/  ISETP.GT.U32.AND P5, PT, R18, R21, PT ;  /* 0x000000151200720c */ /* 0x000fe20003fa4070 */
[----:B------:R-:W-:Y:S01]  /*2d20*/  IMAD.HI.U32 R4, R16, R23, RZ ;  /* 0x0000001710047227 */ /* 0x000fe200078e00ff */
[----:B------:R-:W-:-:S03]  /*2d30*/  FMNMX R25, R25, R22, PT ;  /* 0x0000001619197209 */ /* 0x000fc60003800000 */
[----:B------:R-:W-:Y:S01]  /*2d40*/  @!P4 IMAD.IADD R13, R13, 0x1, -R19 ;  /* 0x000000010d0dc824 */ /* 0x000fe200078e0a13 */
[----:B------:R-:W-:-:S05]  /*2d50*/  IADD3 R4, PT, PT, -R4, RZ, RZ ;  /* 0x000000ff04047210 */ /* 0x000fca0007ffe1ff */
[----:B------:R-:W-:Y:S01]  /*2d60*/  IMAD R23, R19, R4, R23 ;  /* 0x0000000413177224 */ /* 0x000fe200078e0217 */
[----:B------:R-:W-:Y:S01]  /*2d70*/  @!P6 IADD3 R20, PT, PT, R20, -R19, RZ ;  /* 0x800000131414e210 */ /* 0x000fe20007ffe0ff */
[----:B------:R-:W-:Y:S01]  /*2d80*/  @!P5 IMAD.IADD R21, R21, 0x1, -R19 ;  /* 0x000000011515d824 */ /* 0x000fe200078e0a13 */
[-C--:B-1----:R-:W-:Y:S02]  /*2d90*/  FMNMX R22, R25, R26.reuse, PT ;  /* 0x0000001a19167209 */ /* 0x082fe40003800000 */
[----:B------:R-:W-:Y:S02]  /*2da0*/  ISETP.GT.U32.AND P6, PT, R18, R23, PT ;  /* 0x000000171200720c */ /* 0x000fe40003fc4070 */
[----:B------:R-:W-:Y:S02]  /*2db0*/  IADD3 R25, PT, PT, R24, 0x4, RZ ;  /* 0x0000000418197810 */ /* 0x000fe40007ffe0ff */
[----:B------:R-:W-:Y:S02]  /*2dc0*/  FMNMX R4, R27, R26, !PT ;  /* 0x0000001a1b047209 */ /* 0x000fe40007800000 */
[----:B------:R-:W-:-:S02]  /*2dd0*/  IABS R26, R25 ;  /* 0x00000019001a7213 */ /* 0x000fc40000000000 */
[----:B------:R-:W-:Y:S02]  /*2de0*/  ISETP.GE.AND P4, PT, R25, RZ, PT ;  /* 0x000000ff1900720c */ /* 0x000fe40003f86270 */
[----:B------:R-:W-:Y:S01]  /*2df0*/  ISETP.GT.U32.AND P5, PT, R18, R13, PT ;  /* 0x0000000d1200720c */ /* 0x000fe20003fa4070 */
[----:B------:R-:W-:Y:S01]  /*2e00*/  IMAD.HI.U32 R25, R16, R26, RZ ;  /* 0x0000001a10197227 */ /* 0x000fe200078e00ff */
[----:B------:R-:W-:Y:S02]  /*2e10*/  @!P3 IADD3 R20, PT, PT, -R20, RZ, RZ ;  /* 0x000000ff1414b210 */ /* 0x000fe40007ffe1ff */
[----:B------:R-:W-:Y:S01]  /*2e20*/  @!P6 IADD3 R23, PT, PT, R23, -R19, RZ ;  /* 0x800000131717e210 */ /* 0x000fe20007ffe0ff */
[----:B------:R-:W-:Y:S01]  /*2e30*/  IMAD.MOV R25, RZ, RZ, -R25 ;  /* 0x000000ffff197224 */ /* 0x000fe200078e0a19 */
[----:B------:R-:W-:Y:S02]  /*2e40*/  SEL R20, R17, R20, !P0 ;  /* 0x0000001411147207 */ /* 0x000fe40004000000 */
[----:B------:R-:W-:Y:S01]  /*2e50*/  ISETP.GT.U32.AND P6, PT, R18, R23, PT ;  /* 0x000000171200720c */ /* 0x000fe20003fc4070 */
[----:B------:R-:W-:-:S04]  /*2e60*/  IMAD R25, R19, R25, R26 ;  /* 0x0000001913197224 */ /* 0x000fc800078e021a */
[----:B------:R-:W-:Y:S01]  /*2e70*/  @!P5 IMAD.IADD R13, R13, 0x1, -R19 ;  /* 0x000000010d0dd824 */ /* 0x000fe200078e0a13 */
[----:B------:R-:W-:-:S03]  /*2e80*/  ISETP.GT.U32.AND P5, PT, R18, R25, PT ;  /* 0x000000191200720c */ /* 0x000fc60003fa4070 */
[----:B------:R-:W-:-:S04]  /*2e90*/  IMAD.MOV.U32 R26, RZ, RZ, R13 ;  /* 0x000000ffff1a7224 */ /* 0x000fc800078e000d */
[----:B------:R-:W-:Y:S01]  /*2ea0*/  @!P6 IMAD.IADD R23, R23, 0x1, -R19 ;  /* 0x000000011717e824 */ /* 0x000fe200078e0a13 */
[C---:B------:R-:W-:Y:S01]  /*2eb0*/  ISETP.GE.AND P6, PT, R24.reuse, RZ, PT ;  /* 0x000000ff1800720c */ /* 0x040fe20003fc6270 */
[----:B------:R-:W-:Y:S02]  /*2ec0*/  @!P2 IMAD.MOV R26, RZ, RZ, -R26 ;  /* 0x000000ffff1aa224 */ /* 0x000fe400078e0a1a */
[----:B------:R-:W-:Y:S02]  /*2ed0*/  @!P1 IMAD.MOV R23, RZ, RZ, -R23 ;  /* 0x000000ffff179224 */ /* 0x000fe400078e0a17 */
[----:B------:R-:W-:Y:S01]  /*2ee0*/  @!P5 IMAD.IADD R25, R25, 0x1, -R19 ;  /* 0x000000011919d824 */ /* 0x000fe200078e0a13 */
[C---:B------:R-:W-:Y:S01]  /*2ef0*/  SEL R26, R17.reuse, R26, !P0 ;  /* 0x0000001a111a7207 */ /* 0x040fe20004000000 */
[----:B------:R-:W-:Y:S01]  /*2f00*/  VIADD R24, R24, 0x8 ;  /* 0x0000000818187836 */ /* 0x000fe20000000000 */
[----:B------:R-:W-:Y:S02]  /*2f10*/  SEL R23, R17, R23, !P0 ;  /* 0x0000001711177207 */ /* 0x000fe40004000000 */
[----:B------:R-:W-:-:S02]  /*2f20*/  ISETP.GT.U32.AND P5, PT, R18, R25, PT ;  /* 0x000000191200720c */ /* 0x000fc40003fa4070 */
[----:B------:R-:W-:Y:S01]  /*2f30*/  LEA R26, R26, UR11, 0x2 ;  /* 0x0000000b1a1a7c11 */ /* 0x000fe2000f8e10ff */
[----:B------:R-:W-:-:S05]  /*2f40*/  @!P6 IMAD.MOV R21, RZ, RZ, -R21 ;  /* 0x000000ffff15e224 */ /* 0x000fca00078e0a15 */
[----:B------:R-:W-:-:S04]  /*2f50*/  SEL R21, R17, R21, !P0 ;  /* 0x0000001511157207 */ /* 0x000fc80004000000 */
[----:B------:R-:W-:Y:S02]  /*2f60*/  LEA R13, R21, UR11, 0x2 ;  /* 0x0000000b150d7c11 */ /* 0x000fe4000f8e10ff */
[----:B------:R-:W-:Y:S02]  /*2f70*/  @!P5 IADD3 R25, PT, PT, R25, -R19, RZ ;  /* 0x800000131919d210 */ /* 0x000fe40007ffe0ff */
[----:B------:R-:W-:Y:S02]  /*2f80*/  LEA R19, R20, UR11, 0x2 ;  /* 0x0000000b14137c11 */ /* 0x000fe4000f8e10ff */
[----:B------:R-:W0:Y:S01]  /*2f90*/  LDS R13, [R13] ;  /* 0x000000000d0d7984 */ /* 0x000e220000000800 */
[----:B------:R-:W-:Y:S02]  /*2fa0*/  @!P4 IADD3 R25, PT, PT, -R25, RZ, RZ ;  /* 0x000000ff1919c210 */ /* 0x000fe40007ffe1ff */
[----:B------:R-:W-:Y:S01]  /*2fb0*/  LEA R21, R23, UR11, 0x2 ;  /* 0x0000000b17157c11 */ /* 0x000fe2000f8e10ff */
[----:B------:R-:W1:Y:S01]  /*2fc0*/  LDS R19, [R19] ;  /* 0x0000000013137984 */ /* 0x000e620000000800 */
[----:B------:R-:W-:-:S03]  /*2fd0*/  SEL R25, R17, R25, !P0 ;  /* 0x0000001911197207 */ /* 0x000fc60004000000 */
[----:B------:R-:W2:Y:S01]  /*2fe0*/  LDS R17, [R26] ;  /* 0x000000001a117984 */ /* 0x000ea20000000800 */
[----:B------:R-:W-:-:S03]  /*2ff0*/  LEA R20, R25, UR11, 0x2 ;  /* 0x0000000b19147c11 */ /* 0x000fc6000f8e10ff */
[----:B------:R-:W3:Y:S04]  /*3000*/  LDS R21, [R21] ;  /* 0x0000000015157984 */ /* 0x000ee80000000800 */
[----:B------:R-:W4:Y:S01]  /*3010*/  LDS R20, [R20] ;  /* 0x0000000014147984 */ /* 0x000f220000000800 */
[-C--:B0-----:R-:W-:Y:S02]  /*3020*/  FMNMX R4, R4, R13.reuse, !PT ;  /* 0x0000000d04047209 */ /* 0x081fe40007800000 */
[----:B------:R-:W-:Y:S02]  /*3030*/  FMNMX R22, R22, R13, PT ;  /* 0x0000000d16167209 */ /* 0x000fe40003800000 */
[-C--:B-1----:R-:W-:Y:S02]  /*3040*/  FMNMX R4, R4, R19.reuse, !PT ;  /* 0x0000001304047209 */ /* 0x082fe40007800000 */
[----:B------:R-:W-:-:S02]  /*3050*/  FMNMX R22, R22, R19, PT ;  /* 0x0000001316167209 */ /* 0x000fc40003800000 */
[-C--:B--2---:R-:W-:Y:S02]  /*3060*/  FMNMX R4, R4, R17.reuse, !PT ;  /* 0x0000001104047209 */ /* 0x084fe40007800000 */
[----:B------:R-:W-:Y:S02]  /*3070*/  FMNMX R22, R22, R17, PT ;  /* 0x0000001116167209 */ /* 0x000fe40003800000 */
[-C--:B---3--:R-:W-:Y:S02]  /*3080*/  FMNMX R13, R4, R21.reuse, !PT ;  /* 0x00000015040d7209 */ /* 0x088fe40007800000 */
[----:B------:R-:W-:Y:S02]  /*3090*/  FMNMX R17, R22, R21, PT ;  /* 0x0000001516117209 */ /* 0x000fe40003800000 */
[-C--:B----4-:R-:W-:Y:S02]  /*30a0*/  FMNMX R4, R13, R20.reuse, !PT ;  /* 0x000000140d047209 */ /* 0x090fe40007800000 */
[----:B------:R-:W-:Y:S01]  /*30b0*/  FMNMX R13, R17, R20, PT ;  /* 0x00000014110d7209 */ /* 0x000fe20003800000 */
[----:B------:R-:W-:Y:S06]  /*30c0*/  BRA.U UP0, `(.L_x_62) ;  /* 0xfffffff500bc7547 */ /* 0x000fec000b83ffff */
.L_x_61:
[----:B------:R-:W-:-:S09]  /*30d0*/  ULOP3.LUT UP0, URZ, UR14, 0x7, URZ, 0xc0, !UPT ;  /* 0x000000070eff7892 */ /* 0x000fd2000f80c0ff */
[----:B------:R-:W-:Y:S05]  /*30e0*/  BRA.U !UP0, `(.L_x_60) ;  /* 0x00000009087c7547 */ /* 0x000fea000b800000 */
[----:B------:R-:W-:Y:S02]  /*30f0*/  ULOP3.LUT UR18, UR14, 0x7, URZ, 0xc0, !UPT ;  /* 0x000000070e127892 */ /* 0x000fe4000f8ec0ff */
[----:B------:R-:W-:Y:S02]  /*3100*/  ULOP3.LUT UP1, URZ, UR14, 0x3, URZ, 0xc0, !UPT ;  /* 0x000000030eff7892 */ /* 0x000fe4000f82c0ff */
[----:B------:R-:W-:-:S09]  /*3110*/  UISETP.GE.U32.AND UP0, UPT, UR18, 0x4, UPT ;  /* 0x000000041200788c */ /* 0x000fd2000bf06070 */
[----:B------:R-:W-:Y:S05]  /*3120*/  BRA.U !UP0, `(.L_x_63) ;  /* 0x0000000508307547 */ /* 0x000fea000b800000 */
[----:B------:R-:W-:Y:S01]  /*3130*/  IABS R18, UR15 ;  /* 0x0000000f00127c13 */ /* 0x000fe20008000000 */
[----:B------:R-:W-:Y:S01]  /*3140*/  UIADD3 UR21, UPT, UPT, UR4, UR10, URZ ;  /* 0x0000000a04157290 */ /* 0x000fe2000fffe0ff */
[----:B------:R-:W-:Y:S01]  /*3150*/  IMAD.MOV.U32 R16, RZ, RZ, RZ ;  /* 0x000000ffff107224 */ /* 0x000fe200078e00ff */
[----:B------:R-:W-:Y:S01]  /*3160*/  UIADD3 UR10, UPT, UPT, UR10, 0x4, URZ ;  /* 0x000000040a0a7890 */ /* 0x000fe2000fffe0ff */
[----:B------:R-:W0:Y:S01]  /*3170*/  I2F.RP R19, R18 ;  /* 0x0000001200137306 */ /* 0x000e220000209400 */
[----:B------:R-:W-:Y:S02]  /*3180*/  UIADD3 UR18, UPT, UPT, UR21, 0x1, URZ ;  /* 0x0000000115127890 */ /* 0x000fe4000fffe0ff */
[----:B------:R-:W-:Y:S01]  /*3190*/  IABS R23, UR21 ;  /* 0x0000001500177c13 */ /* 0x000fe20008000000 */
[----:B------:R-:W-:Y:S02]  /*31a0*/  UIADD3 UR19, UPT, UPT, UR21, 0x2, URZ ;  /* 0x0000000215137890 */ /* 0x000fe4000fffe0ff */
[----:B------:R-:W-:Y:S01]  /*31b0*/  ISETP.LE.AND P4, PT, RZ, UR21, PT ;  /* 0x00000015ff007c0c */ /* 0x000fe2000bf83270 */
[----:B------:R-:W-:Y:S01]  /*31c0*/  UIADD3 UR20, UPT, UPT, UR21, 0x3, URZ ;  /* 0x0000000315147890 */ /* 0x000fe2000fffe0ff */
[----:B0-----:R-:W0:Y:S02]  /*31d0*/  MUFU.RCP R19, R19 ;  /* 0x0000001300137308 */ /* 0x001e240000001000 */
[----:B0-----:R-:W-:Y:S01]  /*31e0*/  VIADD R17, R19, 0xffffffe ;  /* 0x0ffffffe13117836 */ /* 0x001fe20000000000 */
[----:B------:R-:W-:-:S05]  /*31f0*/  IABS R19, UR19 ;  /* 0x0000001300137c13 */ /* 0x000fca0008000000 */
[----:B------:R-:W0:Y:S02]  /*3200*/  F2I.FTZ.U32.TRUNC.NTZ R17, R17 ;  /* 0x0000001100117305 */ /* 0x000e24000021f000 */
[----:B0-----:R-:W-:-:S05]  /*3210*/  IADD3 R21, PT, PT, RZ, -R17, RZ ;  /* 0x80000011ff157210 */ /* 0x001fca0007ffe0ff */
[----:B------:R-:W-:-:S04]  /*3220*/  IMAD R21, R21, R18, RZ ;  /* 0x0000001215157224 */ /* 0x000fc800078e02ff */
[----:B------:R-:W-:Y:S01]  /*3230*/  IMAD.HI.U32 R16, R17, R21, R16 ;  /* 0x0000001511107227 */ /* 0x000fe200078e0010 */
[----:B------:R-:W-:Y:S02]  /*3240*/  IABS R21, UR18 ;  /* 0x0000001200157c13 */ /* 0x000fe40008000000 */
[----:B------:R-:W-:-:S03]  /*3250*/  IABS R17, UR20 ;  /* 0x0000001400117c13 */ /* 0x000fc60008000000 */
[----:B------:R-:W-:-:S04]  /*3260*/  IMAD.HI.U32 R20, R16, R23, RZ ;  /* 0x0000001710147227 */ /* 0x000fc800078e00ff */
[----:B------:R-:W-:-:S04]  /*3270*/  IMAD.HI.U32 R22, R16, R21, RZ ;  /* 0x0000001510167227 */ /* 0x000fc800078e00ff */
[----:B------:R-:W-:Y:S01]  /*3280*/  IMAD.MOV R24, RZ, RZ, -R20 ;  /* 0x000000ffff187224 */ /* 0x000fe200078e0a14 */
[----:B------:R-:W-:Y:S01]  /*3290*/  IADD3 R22, PT, PT, -R22, RZ, RZ ;  /* 0x000000ff16167210 */ /* 0x000fe20007ffe1ff */
[----:B------:R-:W-:-:S04]  /*32a0*/  IMAD.HI.U32 R20, R16, R19, RZ ;  /* 0x0000001310147227 */ /* 0x000fc800078e00ff */
[C---:B------:R-:W-:Y:S02]  /*32b0*/  IMAD R23, R18.reuse, R24, R23 ;  /* 0x0000001812177224 */ /* 0x040fe400078e0217 */
[C---:B------:R-:W-:Y:S02]  /*32c0*/  IMAD R21, R18.reuse, R22, R21 ;  /* 0x0000001612157224 */ /* 0x040fe400078e0215 */
[----:B------:R-:W-:Y:S01]  /*32d0*/  IMAD.MOV R20, RZ, RZ, -R20 ;  /* 0x000000ffff147224 */ /* 0x000fe200078e0a14 */
[----:B------:R-:W-:Y:S01]  /*32e0*/  ISETP.GT.U32.AND P0, PT, R18, R23, PT ;  /* 0x000000171200720c */ /* 0x000fe20003f04070 */
[----:B------:R-:W-:Y:S01]  /*32f0*/  IMAD.HI.U32 R16, R16, R17, RZ ;  /* 0x0000001110107227 */ /* 0x000fe200078e00ff */
[----:B------:R-:W-:-:S03]  /*3300*/  ISETP.GT.U32.AND P1, PT, R18, R21, PT ;  /* 0x000000151200720c */ /* 0x000fc60003f24070 */
[----:B------:R-:W-:Y:S02]  /*3310*/  IMAD R19, R18, R20, R19 ;  /* 0x0000001412137224 */ /* 0x000fe400078e0213 */
[----:B------:R-:W-:-:S03]  /*3320*/  IMAD.MOV R16, RZ, RZ, -R16 ;  /* 0x000000ffff107224 */ /* 0x000fc600078e0a10 */
[C---:B------:R-:W-:Y:S01]  /*3330*/  ISETP.GT.U32.AND P2, PT, R18.reuse, R19, PT ;  /* 0x000000131200720c */ /* 0x040fe20003f44070 */
[C---:B------:R-:W-:Y:S01]  /*3340*/  IMAD R17, R18.reuse, R16, R17 ;  /* 0x0000001012117224 */ /* 0x040fe200078e0211 */
[----:B------:R-:W-:Y:S02]  /*3350*/  LOP3.LUT R16, RZ, UR15, RZ, 0x33, !PT ;  /* 0x0000000fff107c12 */ /* 0x000fe4000f8e33ff */
[----:B------:R-:W-:Y:S01]  /*3360*/  @!P0 IADD3 R23, PT, PT, R23, -R18, RZ ;  /* 0x8000001217178210 */ /* 0x000fe20007ffe0ff */
[----:B------:R-:W-:Y:S01]  /*3370*/  @!P1 IMAD.IADD R21, R21, 0x1, -R18 ;  /* 0x0000000115159824 */ /* 0x000fe200078e0a12 */
[C---:B------:R-:W-:Y:S02]  /*3380*/  ISETP.GT.U32.AND P3, PT, R18.reuse, R17, PT ;  /* 0x000000111200720c */ /* 0x040fe40003f64070 */
[C---:B------:R-:W-:Y:S02]  /*3390*/  ISETP.GT.U32.AND P6, PT, R18.reuse, R23, PT ;  /* 0x000000171200720c */ /* 0x040fe40003fc4070 */
[----:B------:R-:W-:-:S02]  /*33a0*/  ISETP.GT.U32.AND P5, PT, R18, R21, PT ;  /* 0x000000151200720c */ /* 0x000fc40003fa4070 */
[----:B------:R-:W-:Y:S01]  /*33b0*/  ISETP.NE.AND P0, PT, RZ, UR15, PT ;  /* 0x0000000fff007c0c */ /* 0x000fe2000bf05270 */
[----:B------:R-:W-:Y:S01]  /*33c0*/  @!P2 IMAD.IADD R19, R19, 0x1, -R18 ;  /* 0x000000011313a824 */ /* 0x000fe200078e0a12 */
[----:B------:R-:W-:-:S04]  /*33d0*/  ISETP.LE.AND P2, PT, RZ, UR18, PT ;  /* 0x00000012ff007c0c */ /* 0x000fc8000bf43270 */
[C---:B------:R-:W-:Y:S02]  /*33e0*/  ISETP.GT.U32.AND P1, PT, R18.reuse, R19, PT ;  /* 0x000000131200720c */ /* 0x040fe40003f24070 */
[----:B------:R-:W-:Y:S01]  /*33f0*/  @!P3 IADD3 R17, PT, PT, R17, -R18, RZ ;  /* 0x800000121111b210 */ /* 0x000fe20007ffe0ff */
[--C-:B------:R-:W-:Y:S01]  /*3400*/  @!P6 IMAD.IADD R23, R23, 0x1, -R18.reuse ;  /* 0x000000011717e824 */ /* 0x100fe200078e0a12 */
[----:B------:R-:W-:Y:S01]  /*3410*/  ISETP.LE.AND P6, PT, RZ, UR19, PT ;  /* 0x00000013ff007c0c */ /* 0x000fe2000bfc3270 */
[----:B------:R-:W-:Y:S01]  /*3420*/  @!P5 IMAD.IADD R21, R21, 0x1, -R18 ;  /* 0x000000011515d824 */ /* 0x000fe200078e0a12 */
[----:B------:R-:W-:Y:S01]  /*3430*/  ISETP.GT.U32.AND P3, PT, R18, R17, PT ;  /* 0x000000111200720c */ /* 0x000fe20003f64070 */
[----:B------:R-:W-:Y:S01]  /*3440*/  @!P4 IMAD.MOV R23, RZ, RZ, -R23 ;  /* 0x000000ffff17c224 */ /* 0x000fe200078e0a17 */
[----:B------:R-:W-:Y:S02]  /*3450*/  ISETP.LE.AND P5, PT, RZ, UR20, PT ;  /* 0x00000014ff007c0c */ /* 0x000fe4000bfa3270 */
[----:B------:R-:W-:-:S02]  /*3460*/  @!P2 IADD3 R21, PT, PT, -R21, RZ, RZ ;  /* 0x000000ff1515a210 */ /* 0x000fc40007ffe1ff */
[C---:B------:R-:W-:Y:S02]  /*3470*/  SEL R23, R16.reuse, R23, !P0 ;  /* 0x0000001710177207 */ /* 0x040fe40004000000 */
[----:B------:R-:W-:Y:S02]  /*3480*/  @!P1 IADD3 R19, PT, PT, R19, -R18, RZ ;  /* 0x8000001213139210 */ /* 0x000fe40007ffe0ff */
[C---:B------:R-:W-:Y:S02]  /*3490*/  SEL R21, R16.reuse, R21, !P0 ;  /* 0x0000001510157207 */ /* 0x040fe40004000000 */
[----:B------:R-:W-:Y:S01]  /*34a0*/  LEA R23, R23, UR11, 0x2 ;  /* 0x0000000b17177c11 */ /* 0x000fe2000f8e10ff */
[----:B------:R-:W-:Y:S01]  /*34b0*/  @!P3 IMAD.IADD R17, R17, 0x1, -R18 ;  /* 0x000000011111b824 */ /* 0x000fe200078e0a12 */
[----:B------:R-:W-:Y:S01]  /*34c0*/  LEA R21, R21, UR11, 0x2 ;  /* 0x0000000b15157c11 */ /* 0x000fe2000f8e10ff */
[----:B------:R-:W-:Y:S02]  /*34d0*/  @!P6 IMAD.MOV R19, RZ, RZ, -R19 ;  /* 0x000000ffff13e224 */ /* 0x000fe400078e0a13 */
[----:B------:R-:W-:Y:S01]  /*34e0*/  @!P5 IMAD.MOV R17, RZ, RZ, -R17 ;  /* 0x000000ffff11d224 */ /* 0x000fe200078e0a11 */
[----:B------:R-:W0:Y:S02]  /*34f0*/  LDS R23, [R23] ;  /* 0x0000000017177984 */ /* 0x000e240000000800 */
[----:B------:R-:W-:-:S02]  /*3500*/  SEL R19, R16, R19, !P0 ;  /* 0x0000001310137207 */ /* 0x000fc40004000000 */
[----:B------:R-:W-:Y:S01]  /*3510*/  SEL R16, R16, R17, !P0 ;  /* 0x0000001110107207 */ /* 0x000fe20004000000 */
[----:B------:R-:W1:Y:S01]  /*3520*/  LDS R21, [R21] ;  /* 0x0000000015157984 */ /* 0x000e620000000800 */
[----:B------:R-:W-:Y:S02]  /*3530*/  LEA R19, R19, UR11, 0x2 ;  /* 0x0000000b13137c11 */ /* 0x000fe4000f8e10ff */
[----:B------:R-:W-:-:S04]  /*3540*/  LEA R16, R16, UR11, 0x2 ;  /* 0x0000000b10107c11 */ /* 0x000fc8000f8e10ff */
[----:B------:R-:W2:Y:S04]  /*3550*/  LDS R19, [R19] ;  /* 0x0000000013137984 */ /* 0x000ea80000000800 */
[----:B------:R-:W3:Y:S01]  /*3560*/  LDS R16, [R16] ;  /* 0x0000000010107984 */ /* 0x000ee20000000800 */
[-C--:B0-----:R-:W-:Y:S02]  /*3570*/  FMNMX R4, R4, R23.reuse, !PT ;  /* 0x0000001704047209 */ /* 0x081fe40007800000 */
[----:B------:R-:W-:Y:S02]  /*3580*/  FMNMX R18, R13, R23, PT ;  /* 0x000000170d127209 */ /* 0x000fe40003800000 */
[-C--:B-1----:R-:W-:Y:S02]  /*3590*/  FMNMX R4, R4, R21.reuse, !PT ;  /* 0x0000001504047209 */ /* 0x082fe40007800000 */
[----:B------:R-:W-:-:S02]  /*35a0*/  FMNMX R18, R18, R21, PT ;  /* 0x0000001512127209 */ /* 0x000fc40003800000 */
[-C--:B--2---:R-:W-:Y:S02]  /*35b0*/  FMNMX R13, R4, R19.reuse, !PT ;  /* 0x00000013040d7209 */ /* 0x084fe40007800000 */
[----:B------:R-:W-:Y:S02]  /*35c0*/  FMNMX R17, R18, R19, PT ;  /* 0x0000001312117209 */ /* 0x000fe40003800000 */
[-C--:B---3--:R-:W-:Y:S02]  /*35d0*/  FMNMX R4, R13, R16.reuse, !PT ;  /* 0x000000100d047209 */ /* 0x088fe40007800000 */
[----:B------:R-:W-:-:S07]  /*35e0*/  FMNMX R13, R17, R16, PT ;  /* 0x00000010110d7209 */ /* 0x000fce0003800000 */
.L_x_63:
[----:B------:R-:W-:Y:S05]  /*35f0*/  BRA.U !UP1, `(.L_x_60) ;  /* 0x0000000509387547 */ /* 0x000fea000b800000 */
[----:B------:R-:W-:Y:S02]  /*3600*/  ULOP3.LUT UR18, UR14, 0x1, URZ, 0xc0, !UPT ;  /* 0x000000010e127892 */ /* 0x000fe4000f8ec0ff */
[----:B------:R-:W-:Y:S02]  /*3610*/  ULOP3.LUT UR14, UR14, 0x3, URZ, 0xc0, !UPT ;  /* 0x000000030e0e7892 */ /* 0x000fe4000f8ec0ff */
[----:B------:R-:W-:Y:S02]  /*3620*/  UISETP.NE.U32.AND UP1, UPT, UR18, 0x1, UPT ;  /* 0x000000011200788c */ /* 0x000fe4000bf25070 */
[----:B------:R-:W-:-:S09]  /*3630*/  UISETP.NE.AND UP0, UPT, UR14, 0x1, UPT ;  /* 0x000000010e00788c */ /* 0x000fd2000bf05270 */
[----:B------:R-:W-:Y:S05]  /*3640*/  BRA.U !UP0, `(.L_x_64) ;  /* 0x0000000108b47547 */ /* 0x000fea000b800000 */
[----:B------:R-:W-:Y:S01]  /*3650*/  IABS R18, UR15 ;  /* 0x0000000f00127c13 */ /* 0x000fe20008000000 */
[----:B------:R-:W-:Y:S02]  /*3660*/  UIADD3 UR18, UPT, UPT, UR4, UR10, URZ ;  /* 0x0000000a04127290 */ /* 0x000fe4000fffe0ff */
[----:B------:R-:W-:Y:S01]  /*3670*/  UIADD3 UR10, UPT, UPT, UR10, 0x2, URZ ;  /* 0x000000020a0a7890 */ /* 0x000fe2000fffe0ff */
[----:B------:R-:W0:Y:S01]  /*3680*/  I2F.RP R19, R18 ;  /* 0x0000001200137306 */ /* 0x000e220000209400 */
[----:B------:R-:W-:-:S06]  /*3690*/  UIADD3 UR14, UPT, UPT, UR18, 0x1, URZ ;  /* 0x00000001120e7890 */ /* 0x000fcc000fffe0ff */
[----:B------:R-:W-:Y:S02]  /*36a0*/  IABS R22, UR14 ;  /* 0x0000000e00167c13 */ /* 0x000fe40008000000 */
[----:B------:R-:W-:Y:S01]  /*36b0*/  ISETP.LE.AND P3, PT, RZ, UR14, PT ;  /* 0x0000000eff007c0c */ /* 0x000fe2000bf63270 */
[----:B0-----:R-:W0:Y:S02]  /*36c0*/  MUFU.RCP R19, R19 ;  /* 0x0000001300137308 */ /* 0x001e240000001000 */
[----:B0-----:R-:W-:Y:S02]  /*36d0*/  IADD3 R16, PT, PT, R19, 0xffffffe, RZ ;  /* 0x0ffffffe13107810 */ /* 0x001fe40007ffe0ff */
[----:B------:R-:W-:-:S04]  /*36e0*/  IABS R19, UR18 ;  /* 0x0000001200137c13 */ /* 0x000fc80008000000 */
[----:B------:R0:W1:Y:S02]  /*36f0*/  F2I.FTZ.U32.TRUNC.NTZ R17, R16 ;  /* 0x0000001000117305 */ /* 0x000064000021f000 */
[----:B0-----:R-:W-:Y:S02]  /*3700*/  IMAD.MOV.U32 R16, RZ, RZ, RZ ;  /* 0x000000ffff107224 */ /* 0x001fe400078e00ff */
[----:B-1----:R-:W-:-:S04]  /*3710*/  IMAD.MOV R21, RZ, RZ, -R17 ;  /* 0x000000ffff157224 */ /* 0x002fc800078e0a11 */
[----:B------:R-:W-:-:S04]  /*3720*/  IMAD R21, R21, R18, RZ ;  /* 0x0000001215157224 */ /* 0x000fc800078e02ff */
[----:B------:R-:W-:Y:S01]  /*3730*/  IMAD.HI.U32 R20, R17, R21, R16 ;  /* 0x0000001511147227 */ /* 0x000fe200078e0010 */
[----:B------:R-:W-:-:S05]  /*3740*/  MOV R21, R22 ;  /* 0x0000001600157202 */ /* 0x000fca0000000f00 */
[----:B------:R-:W-:-:S04]  /*3750*/  IMAD.HI.U32 R16, R20, R19, RZ ;  /* 0x0000001314107227 */ /* 0x000fc800078e00ff */
[----:B------:R-:W-:-:S04]  /*3760*/  IMAD.HI.U32 R17, R20, R21, RZ ;  /* 0x0000001514117227 */ /* 0x000fc800078e00ff */
[----:B------:R-:W-:Y:S02]  /*3770*/  IMAD.MOV R16, RZ, RZ, -R16 ;  /* 0x000000ffff107224 */ /* 0x000fe400078e0a10 */
[----:B------:R-:W-:Y:S02]  /*3780*/  IMAD.MOV R20, RZ, RZ, -R17 ;  /* 0x000000ffff147224 */ /* 0x000fe400078e0a11 */
[C---:B------:R-:W-:Y:S01]  /*3790*/  IMAD R17, R18.reuse, R16, R19 ;  /* 0x0000001012117224 */ /* 0x040fe200078e0213 */
[----:B------:R-:W-:Y:S01]  /*37a0*/  LOP3.LUT R16, RZ, UR15, RZ, 0x33, !PT ;  /* 0x0000000fff107c12 */ /* 0x000fe2000f8e33ff */
[----:B------:R-:W-:-:S03]  /*37b0*/  IMAD R19, R18, R20, R21 ;  /* 0x0000001412137224 */ /* 0x000fc600078e0215 */
[C---:B------:R-:W-:Y:S02]  /*37c0*/  ISETP.GT.U32.AND P0, PT, R18.reuse, R17, PT ;  /* 0x000000111200720c */ /* 0x040fe40003f04070 */
[----:B------:R-:W-:-:S11]  /*37d0*/  ISETP.GT.U32.AND P1, PT, R18, R19, PT ;  /* 0x000000131200720c */ /* 0x000fd60003f24070 */
[----:B------:R-:W-:Y:S02]  /*37e0*/  @!P0 IADD3 R17, PT, PT, R17, -R18, RZ ;  /* 0x8000001211118210 */ /* 0x000fe40007ffe0ff */
[----:B------:R-:W-:Y:S01]  /*37f0*/  @!P1 IMAD.IADD R19, R19, 0x1, -R18 ;  /* 0x0000000113139824 */ /* 0x000fe200078e0a12 */
[----:B------:R-:W-:Y:S02]  /*3800*/  ISETP.LE.AND P1, PT, RZ, UR18, PT ;  /* 0x00000012ff007c0c */ /* 0x000fe4000bf23270 */
[C---:B------:R-:W-:Y:S02]  /*3810*/  ISETP.GT.U32.AND P0, PT, R18.reuse, R17, PT ;  /* 0x000000111200720c */ /* 0x040fe40003f04070 */
[----:B------:R-:W-:-:S11]  /*3820*/  ISETP.GT.U32.AND P2, PT, R18, R19, PT ;  /* 0x000000131200720c */ /* 0x000fd60003f44070 */
[----:B------:R-:W-:Y:S01]  /*3830*/  @!P0 IMAD.IADD R17, R17, 0x1, -R18 ;  /* 0x0000000111118824 */ /* 0x000fe200078e0a12 */
[----:B------:R-:W-:Y:S02]  /*3840*/  ISETP.NE.AND P0, PT, RZ, UR15, PT ;  /* 0x0000000fff007c0c */ /* 0x000fe4000bf05270 */
[----:B------:R-:W-:Y:S01]  /*3850*/  @!P2 IADD3 R19, PT, PT, R19, -R18, RZ ;  /* 0x800000121313a210 */ /* 0x000fe20007ffe0ff */
[----:B------:R-:W-:-:S04]  /*3860*/  @!P1 IMAD.MOV R17, RZ, RZ, -R17 ;  /* 0x000000ffff119224 */ /* 0x000fc800078e0a11 */
[----:B------:R-:W-:Y:S01]  /*3870*/  @!P3 IMAD.MOV R19, RZ, RZ, -R19 ;  /* 0x000000ffff13b224 */ /* 0x000fe200078e0a13 */
[----:B------:R-:W-:-:S04]  /*3880*/  SEL R17, R16, R17, !P0 ;  /* 0x0000001110117207 */ /* 0x000fc80004000000 */
[----:B------:R-:W-:Y:S02]  /*3890*/  SEL R19, R16, R19, !P0 ;  /* 0x0000001310137207 */ /* 0x000fe40004000000 */
[----:B------:R-:W-:Y:S02]  /*38a0*/  LEA R17, R17, UR11, 0x2 ;  /* 0x0000000b11117c11 */ /* 0x000fe4000f8e10ff */
[----:B------:R-:W-:-:S04]  /*38b0*/  LEA R19, R19, UR11, 0x2 ;  /* 0x0000000b13137c11 */ /* 0x000fc8000f8e10ff */
[----:B------:R-:W0:Y:S04]  /*38c0*/  LDS R17, [R17] ;  /* 0x0000000011117984 */ /* 0x000e280000000800 */
[----:B------:R-:W1:Y:S01]  /*38d0*/  LDS R19, [R19] ;  /* 0x0000000013137984 */ /* 0x000e620000000800 */
[-C--:B0-----:R-:W-:Y:S02]  /*38e0*/  FMNMX R4, R4, R17.reuse, !PT ;  /* 0x0000001104047209 */ /* 0x081fe40007800000 */
[----:B------:R-:W-:Y:S02]  /*38f0*/  FMNMX R16, R13, R17, PT ;  /* 0x000000110d107209 */ /* 0x000fe40003800000 */
[-C--:B-1----:R-:W-:Y:S02]  /*3900*/  FMNMX R4, R4, R19.reuse, !PT ;  /* 0x0000001304047209 */ /* 0x082fe40007800000 */
[----:B------:R-:W-:-:S07]  /*3910*/  FMNMX R13, R16, R19, PT ;  /* 0x00000013100d7209 */ /* 0x000fce0003800000 */
.L_x_64:
[----:B------:R-:W-:Y:S05]  /*3920*/  BRA.U UP1, `(.L_x_60) ;  /* 0x00000001016c7547 */ /* 0x000fea000b800000 */
[----:B------:R-:W-:Y:S01]  /*3930*/  IABS R18, UR15 ;  /* 0x0000000f00127c13 */ /* 0x000fe20008000000 */
[----:B------:R-:W-:Y:S01]  /*3940*/  UIADD3 UR10, UPT, UPT, UR4, UR10, URZ ;  /* 0x0000000a040a7290 */ /* 0x000fe2000fffe0ff */
[----:B------:R-:W-:Y:S01]  /*3950*/  IMAD.MOV.U32 R16, RZ, RZ, RZ ;  /* 0x000000ffff107224 */ /* 0x000fe200078e00ff */
[----:B------:R-:W-:Y:S01]  /*3960*/  ISETP.NE.AND P2, PT, RZ, UR15, PT ;  /* 0x0000000fff007c0c */ /* 0x000fe2000bf45270 */
[----:B------:R-:W0:Y:S03]  /*3970*/  I2F.RP R19, R18 ;  /* 0x0000001200137306 */ /* 0x000e260000209400 */
[----:B------:R-:W-:Y:S02]  /*3980*/  IABS R22, UR10 ;  /* 0x0000000a00167c13 */ /* 0x000fe40008000000 */
[----:B------:R-:W-:-:S03]  /*3990*/  ISETP.LE.AND P1, PT, RZ, UR10, PT ;  /* 0x0000000aff007c0c */ /* 0x000fc6000bf23270 */
[----:B0-----:R-:W0:Y:S02]  /*39a0*/  MUFU.RCP R19, R19 ;  /* 0x0000001300137308 */ /* 0x001e240000001000 */
[----:B0-----:R-:W-:-:S06]  /*39b0*/  IADD3 R20, PT, PT, R19, 0xffffffe, RZ ;  /* 0x0ffffffe13147810 */ /* 0x001fcc0007ffe0ff */
[----:B------:R-:W0:Y:S02]  /*39c0*/  F2I.FTZ.U32.TRUNC.NTZ R17, R20 ;  /* 0x0000001400117305 */ /* 0x000e24000021f000 */
[----:B0-----:R-:W-:-:S04]  /*39d0*/  IMAD.MOV R21, RZ, RZ, -R17 ;  /* 0x000000ffff157224 */ /* 0x001fc800078e0a11 */
[----:B------:R-:W-:-:S04]  /*39e0*/  IMAD R21, R21, R18, RZ ;  /* 0x0000001215157224 */ /* 0x000fc800078e02ff */
[----:B------:R-:W-:Y:S01]  /*39f0*/  IMAD.HI.U32 R16, R17, R21, R16 ;  /* 0x0000001511107227 */ /* 0x000fe200078e0010 */
[----:B------:R-:W-:-:S05]  /*3a00*/  MOV R17, R22 ;  /* 0x0000001600117202 */ /* 0x000fca0000000f00 */
[----:B------:R-:W-:-:S04]  /*3a10*/  IMAD.HI.U32 R16, R16, R17, RZ ;  /* 0x0000001110107227 */ /* 0x000fc800078e00ff */
[----:B------:R-:W-:-:S04]  /*3a20*/  IMAD.MOV R16, RZ, RZ, -R16 ;  /* 0x000000ffff107224 */ /* 0x000fc800078e0a10 */
[----:B------:R-:W-:-:S05]  /*3a30*/  IMAD R17, R18, R16, R17 ;  /* 0x0000001012117224 */ /* 0x000fca00078e0211 */
[----:B------:R-:W-:-:S13]  /*3a40*/  ISETP.GT.U32.AND P0, PT, R18, R17, PT ;  /* 0x000000111200720c */ /* 0x000fda0003f04070 */
[----:B------:R-:W-:-:S04]  /*3a50*/  @!P0 IADD3 R17, PT, PT, R17, -R18, RZ ;  /* 0x8000001211118210 */ /* 0x000fc80007ffe0ff */
[----:B------:R-:W-:-:S13]  /*3a60*/  ISETP.GT.U32.AND P0, PT, R18, R17, PT ;  /* 0x000000111200720c */ /* 0x000fda0003f04070 */
[----:B------:R-:W-:-:S05]  /*3a70*/  @!P0 IMAD.IADD R17, R17, 0x1, -R18 ;  /* 0x0000000111118824 */ /* 0x000fca00078e0a12 */
[----:B------:R-:W-:Y:S02]  /*3a80*/  @!P1 IADD3 R17, PT, PT, -R17, RZ, RZ ;  /* 0x000000ff11119210 */ /* 0x000fe40007ffe1ff */
[----:B------:R-:W-:-:S04]  /*3a90*/  @!P2 LOP3.LUT R17, RZ, UR15, RZ, 0x33, !PT ;  /* 0x0000000fff11ac12 */ /* 0x000fc8000f8e33ff */
[----:B------:R-:W-:-:S06]  /*3aa0*/  LEA R17, R17, UR11, 0x2 ;  /* 0x0000000b11117c11 */ /* 0x000fcc000f8e10ff */
[----:B------:R-:W0:Y:S02]  /*3ab0*/  LDS R17, [R17] ;  /* 0x0000000011117984 */ /* 0x000e240000000800 */
[-C--:B0-----:R-:W-:Y:S02]  /*3ac0*/  FMNMX R4, R4, R17.reuse, !PT ;  /* 0x0000001104047209 */ /* 0x081fe40007800000 */
[----:B------:R-:W-:-:S07]  /*3ad0*/  FMNMX R13, R13, R17, PT ;  /* 0x000000110d0d7209 */ /* 0x000fce0003800000 */
.L_x_60:
[----:B------:R-:W-:Y:S01]  /*3ae0*/  FSETP.NE.AND P0, PT, |R13|, +INF , PT ;  /* 0x7f8000000d00780b */ /* 0x000fe20003f05200 */
[----:B------:R-:W-:Y:S01]  /*3af0*/  BSSY.RECONVERGENT B2, `(.L_x_65) ;  /* 0x0000015000027945 */ /* 0x000fe20003800200 */
[----:B------:R-:W-:Y:S02]  /*3b00*/  IMAD.MOV.U32 R17, RZ, RZ, 0x42480000 ;  /* 0x42480000ff117424 */ /* 0x000fe400078e00ff */
[----:B------:R-:W-:-:S04]  /*3b10*/  FSETP.EQU.OR P0, PT, |R4|, +INF , !P0 ;  /* 0x7f8000000400780b */ /* 0x000fc8000470a600 */
[----:B------:R-:W-:-:S13]  /*3b20*/  FSETP.LEU.OR P0, PT, R4, R13, P0 ;  /* 0x0000000d0400720b */ /* 0x000fda000070b400 */
[----:B------:R-:W-:Y:S05]  /*3b30*/  @P0 BRA `(.L_x_66) ;  /* 0x0000000000400947 */ /* 0x000fea0003800000 */
[C---:B------:R-:W-:Y:S01]  /*3b40*/  FADD R23, -R13.reuse, R4 ;  /* 0x000000040d177221 */ /* 0x040fe20000000100 */
[----:B------:R-:W-:Y:S01]  /*3b50*/  FADD R25, -R13, R0 ;  /* 0x000000000d197221 */ /* 0x000fe20000000100 */
[----:B------:R-:W-:Y:S02]  /*3b60*/  BSSY.RECONVERGENT B3, `(.L_x_67) ;  /* 0x000000c000037945 */ /* 0x000fe40003800200 */
[----:B------:R-:W0:Y:S01]  /*3b70*/  MUFU.RCP R4, R23 ;  /* 0x0000001700047308 */ /* 0x000e220000001000 */
[----:B------:R-:W-:-:S07]  /*3b80*/  FMUL R25, R25, 100 ;  /* 0x42c8000019197820 */ /* 0x000fce0000400000 */
[----:B------:R-:W1:Y:S01]  /*3b90*/  FCHK P0, R25, R23 ;  /* 0x0000001719007302 */ /* 0x000e620000000000 */
[----:B0-----:R-:W-:-:S04]  /*3ba0*/  FFMA R13, -R23, R4, 1 ;  /* 0x3f800000170d7423 */ /* 0x001fc80000000104 */
[----:B------:R-:W-:-:S04]  /*3bb0*/  FFMA R4, R4, R13, R4 ;  /* 0x0000000d04047223 */ /* 0x000fc80000000004 */
[----:B------:R-:W-:-:S04]  /*3bc0*/  FFMA R13, R25, R4, RZ ;  /* 0x00000004190d7223 */ /* 0x000fc800000000ff */
[----:B------:R-:W-:-:S04]  /*3bd0*/  FFMA R0, -R23, R13, R25 ;  /* 0x0000000d17007223 */ /* 0x000fc80000000119 */
[----:B------:R-:W-:Y:S01]  /*3be0*/  FFMA R0, R4, R0, R13 ;  /* 0x0000000004007223 */ /* 0x000fe2000000000d */
[----:B-1----:R-:W-:Y:S06]  /*3bf0*/  @!P0 BRA `(.L_x_68) ;  /* 0x0000000000088947 */ /* 0x002fec0003800000 */
[----:B------:R-:W-:-:S07]  /*3c00*/  MOV R4, 0x3c20 ;  /* 0x00003c2000047802 */ /* 0x000fce0000000f00 */
[----:B------:R-:W-:Y:S05]  /*3c10*/  CALL.REL.NOINC `($__internal_1_$__cuda_sm3x_div_rn_noftz_f32_slowpath) ;  /* 0x00000004009c7944 */ /* 0x000fea0003c00000 */
.L_x_68:
[----:B------:R-:W-:Y:S05]  /*3c20*/  BSYNC.RECONVERGENT B3 ;  /* 0x0000000000037941 */ /* 0x000fea0003800200 */
.L_x_67:
[----:B------:R-:W-:-:S07]  /*3c30*/  MOV R17, R0 ;  /* 0x0000000000117202 */ /* 0x000fce0000000f00 */
.L_x_66:
[----:B------:R-:W-:Y:S05]  /*3c40*/  BSYNC.RECONVERGENT B2 ;  /* 0x0000000000027941 */ /* 0x000fea0003800200 */
.L_x_65:
[----:B------:R-:W0:Y:S02]  /*3c50*/  LDCU UR14, c[0x0][0x398] ;  /* 0x00007300ff0e77ac */ /* 0x000e240008000800 */
[----:B0-----:R-:W-:-:S09]  /*3c60*/  UISETP.GE.AND UP0, UPT, UR7, UR14, UPT ;  /* 0x0000000e0700728c */ /* 0x001fd2000bf06270 */
[----:B------:R-:W-:Y:S05]  /*3c70*/  BRA.U UP0, `(.L_x_69) ;  /* 0x00000001001c7547 */ /* 0x000fea000b800000 */
[----:B------:R-:W-:Y:S02]  /*3c80*/  ULEA UR10, UR9, UR12, 0x2 ;  /* 0x0000000c090a7291 */ /* 0x000fe4000f8e10ff */
[----:B------:R-:W-:Y:S02]  /*3c90*/  UIADD3 UR9, UPT, UPT, UR9, 0x1, URZ ;  /* 0x0000000109097890 */ /* 0x000fe4000fffe0ff */
[----:B------:R-:W-:Y:S02]  /*3ca0*/  UIADD3 UR7, UPT, UPT, UR7, 0x1, URZ ;  /* 0x0000000107077890 */ /* 0x000fe4000fffe0ff */
[----:B------:R-:W-:-:S03]  /*3cb0*/  UISETP.NE.AND UP0, UPT, UR9, UR14, UPT ;  /* 0x0000000e0900728c */ /* 0x000fc6000bf05270 */
[----:B------:R0:W-:Y:S01]  /*3cc0*/  STS [UR10], R17 ;  /* 0x00000011ff007988 */ /* 0x0001e2000800080a */
[----:B------:R-:W-:Y:S01]  /*3cd0*/  USEL UR9, UR9, URZ, UP0 ;  /* 0x000000ff09097287 */ /* 0x000fe20008000000 */
[----:B------:R-:W-:Y:S11]  /*3ce0*/  BRA `(.L_x_70) ;  /* 0x00000000001c7947 */ /* 0x000ff60003800000 */
.L_x_69:
[----:B------:R-:W-:Y:S02]  /*3cf0*/  ULEA UR10, UR9, UR12, 0x2 ;  /* 0x0000000c090a7291 */ /* 0x000fe4000f8e10ff */
[----:B------:R-:W-:-:S04]  /*3d00*/  UIADD3 UR9, UPT, UPT, UR9, 0x1, URZ ;  /* 0x0000000109097890 */ /* 0x000fc8000fffe0ff */
[----:B------:R-:W-:-:S03]  /*3d10*/  UISETP.NE.AND UP0, UPT, UR9, UR14, UPT ;  /* 0x0000000e0900728c */ /* 0x000fc6000bf05270 */
[----:B------:R-:W0:Y:S01]  /*3d20*/  LDS R0, [UR10] ;  /* 0x0000000aff007984 */ /* 0x000e220008000800 */
[----:B------:R-:W-:-:S03]  /*3d30*/  USEL UR9, UR9, URZ, UP0 ;  /* 0x000000ff09097287 */ /* 0x000fc60008000000 */
[----:B------:R0:W-:Y:S02]  /*3d40*/  STS [UR10], R17 ;  /* 0x00000011ff007988 */ /* 0x0001e4000800080a */
[----:B0-----:R-:W-:-:S07]  /*3d50*/  FADD R17, R17, -R0 ;  /* 0x8000000011117221 */ /* 0x001fce0000000000 */
.L_x_70:
[----:B------:R-:W-:Y:S01]  /*3d60*/  ISETP.GE.AND P0, PT, R5, R8, PT ;  /* 0x000000080500720c */ /* 0x000fe20003f06270 */
[----:B------:R-:W-:-:S12]  /*3d70*/  FADD R6, R17, R6 ;  /* 0x0000000611067221 */ /* 0x000fd80000000000 */
[----:B------:R-:W-:Y:S05]  /*3d80*/  @!P0 BRA `(.L_x_71) ;  /* 0x00000000005c8947 */ /* 0x000fea0003800000 */
[----:B------:R-:W1:Y:S01]  /*3d90*/  LDCU UR14, c[0x0][0x39c] ;  /* 0x00007380ff0e77ac */ /* 0x000e620008000800 */
[----:B------:R-:W-:Y:S01]  /*3da0*/  FMUL R0, R6, R11 ;  /* 0x0000000b06007220 */ /* 0x000fe20000400000 */
[----:B------:R-:W2:Y:S01]  /*3db0*/  LDC.64 R18, c[0x0][0x3a8] ;  /* 0x0000ea00ff127b82 */ /* 0x000ea20000000a00 */
[----:B------:R-:W-:Y:S01]  /*3dc0*/  ISETP.GE.AND P0, PT, R5, R10, PT ;  /* 0x0000000a0500720c */ /* 0x000fe20003f06270 */
[----:B------:R-:W-:Y:S02]  /*3dd0*/  ULEA UR10, UR8, UR13, 0x2 ;  /* 0x0000000d080a7291 */ /* 0x000fe4000f8e10ff */
[----:B------:R-:W-:-:S10]  /*3de0*/  UIADD3 UR8, UPT, UPT, UR8, 0x1, URZ ;  /* 0x0000000108087890 */ /* 0x000fd4000fffe0ff */
[----:B0-----:R-:W0:Y:S01]  /*3df0*/  @P0 LDC.64 R16, c[0x0][0x3b0] ;  /* 0x0000ec00ff100b82 */ /* 0x001e220000000a00 */
[----:B-1----:R-:W-:Y:S02]  /*3e00*/  UISETP.GE.AND UP0, UPT, UR6, UR14, UPT ;  /* 0x0000000e0600728c */ /* 0x002fe4000bf06270 */
[----:B------:R-:W-:-:S04]  /*3e10*/  UISETP.NE.AND UP1, UPT, UR8, UR14, UPT ;  /* 0x0000000e0800728c */ /* 0x000fc8000bf25270 */
[----:B------:R-:W-:Y:S01]  /*3e20*/  PLOP3.LUT P1, PT, PT, PT, UP0, 0x80, 0x8 ;  /* 0x000000000008781c */ /* 0x000fe20003f2f008 */
[----:B------:R-:W-:Y:S01]  /*3e30*/  USEL UR8, UR8, URZ, UP1 ;  /* 0x000000ff08087287 */ /* 0x000fe20008800000 */
[----:B--2---:R-:W-:-:S03]  /*3e40*/  IMAD.WIDE.U32 R18, R2, 0x4, R18 ;  /* 0x0000000402127825 */ /* 0x004fc600078e0012 */
[----:B------:R-:W-:Y:S02]  /*3e50*/  @!UP0 UIADD3 UR6, UPT, UPT, UR6, 0x1, URZ ;  /* 0x0000000106068890 */ /* 0x000fe4000fffe0ff */
[----:B------:R-:W-:Y:S06]  /*3e60*/  STG.E desc[UR16][R18.64], R0 ;  /* 0x0000000012007986 */ /* 0x000fec000c101910 */
[----:B------:R-:W-:Y:S01]  /*3e70*/  @!P1 STS [UR10], R0 ;  /* 0x00000000ff009988 */ /* 0x000fe2000800080a */
[----:B0-----:R-:W-:-:S03]  /*3e80*/  @P0 IMAD.WIDE.U32 R16, R2, 0x4, R16 ;  /* 0x0000000402100825 */ /* 0x001fc600078e0010 */
[----:B------:R-:W0:Y:S04]  /*3e90*/  @P1 LDS R13, [UR10] ;  /* 0x0000000aff0d1984 */ /* 0x000e280008000800 */
[----:B------:R1:W-:Y:S01]  /*3ea0*/  @P1 STS [UR10], R0 ;  /* 0x00000000ff001988 */ /* 0x0003e2000800080a */
[----:B0-----:R-:W-:-:S04]  /*3eb0*/  @P1 FADD R4, R0, -R13 ;  /* 0x8000000d00041221 */ /* 0x001fc80000000000 */
[----:B-1----:R-:W-:-:S04]  /*3ec0*/  @P1 IMAD.MOV.U32 R0, RZ, RZ, R4 ;  /* 0x000000ffff001224 */ /* 0x002fc800078e0004 */
[----:B------:R-:W-:-:S04]  /*3ed0*/  FADD R9, R9, R0 ;  /* 0x0000000009097221 */ /* 0x000fc80000000000 */
[----:B------:R-:W-:-:S05]  /*3ee0*/  @P0 FMUL R13, R9, R12 ;  /* 0x0000000c090d0220 */ /* 0x000fca0000400000 */
[----:B------:R1:W-:Y:S02]  /*3ef0*/  @P0 STG.E desc[UR16][R16.64], R13 ;  /* 0x0000000d10000986 */ /* 0x0003e4000c101910 */
.L_x_71:
[----:B------:R-:W2:Y:S01]  /*3f00*/  LDCU UR10, c[0x0][0x38c] ;  /* 0x00007180ff0a77ac */ /* 0x000ea20008000800 */
[----:B------:R-:W-:-:S04]  /*3f10*/  IADD3 R5, PT, PT, R5, 0x1, RZ ;  /* 0x0000000105057810 */ /* 0x000fc80007ffe0ff */
[----:B--2---:R-:W-:-:S13]  /*3f20*/  ISETP.NE.AND P0, PT, R5, UR10, PT ;  /* 0x0000000a05007c0c */ /* 0x004fda000bf05270 */
[----:B------:R-:W-:Y:S05]  /*3f30*/  @P0 BRA `(.L_x_72) ;  /* 0xffffffe000b00947 */ /* 0x000fea000383ffff */
[----:B------:R-:W-:Y:S05]  /*3f40*/  EXIT ;  /* 0x000000000000794d */ /* 0x000fea0003800000 */
        .weak           $__internal_0_$__cuda_sm20_rcp_rn_f32_slowpath
        .type           $__internal_0_$__cuda_sm20_rcp_rn_f32_slowpath,@function
        .size           $__internal_0_$__cuda_sm20_rcp_rn_f32_slowpath,($__internal_1_$__cuda_sm3x_div_rn_noftz_f32_slowpath - $__internal_0_$__cuda_sm20_rcp_rn_f32_slowpath)
$__internal_0_$__cuda_sm20_rcp_rn_f32_slowpath:
[----:B------:R-:W-:-:S05]  /*3f50*/  IMAD.SHL.U32 R0, R11, 0x2, RZ ;  /* 0x000000020b007824 */ /* 0x000fca00078e00ff */
[----:B------:R-:W-:-:S04]  /*3f60*/  SHF.R.U32.HI R0, RZ, 0x18, R0 ;  /* 0x00000018ff007819 */ /* 0x000fc80000011600 */
[----:B------:R-:W-:-:S13]  /*3f70*/  ISETP.NE.U32.AND P0, PT, R0, RZ, PT ;  /* 0x000000ff0000720c */ /* 0x000fda0003f05070 */
[----:B------:R-:W-:Y:S05]  /*3f80*/  @P0 BRA `(.L_x_73) ;  /* 0x00000000002c0947 */ /* 0x000fea0003800000 */
[----:B------:R-:W-:-:S04]  /*3f90*/  SHF.L.U32 R0, R11, 0x1, RZ ;  /* 0x000000010b007819 */ /* 0x000fc800000006ff */
[----:B------:R-:W-:-:S13]  /*3fa0*/  ISETP.NE.AND P0, PT, R0, RZ, PT ;  /* 0x000000ff0000720c */ /* 0x000fda0003f05270 */
[----:B------:R2:W3:Y:S01]  /*3fb0*/  @!P0 MUFU.RCP R0, R11 ;  /* 0x0000000b00008308 */ /* 0x0004e20000001000 */
[----:B------:R-:W-:Y:S05]  /*3fc0*/  @!P0 BRA `(.L_x_74) ;  /* 0x0000000000a48947 */ /* 0x000fea0003800000 */
[----:B--2---:R-:W-:-:S04]  /*3fd0*/  FFMA R11, R11, 1.84467440737095516160e+19, RZ ;  /* 0x5f8000000b0b7823 */ /* 0x004fc800000000ff */
[----:B---3--:R-:W0:Y:S02]  /*3fe0*/  MUFU.RCP R0, R11 ;  /* 0x0000000b00007308 */ /* 0x008e240000001000 */
[----:B0-----:R-:W-:-:S04]  /*3ff0*/  FFMA R13, R11, R0, -1 ;  /* 0xbf8000000b0d7423 */ /* 0x001fc80000000000 */
[----:B------:R-:W-:-:S04]  /*4000*/  FADD.FTZ R13, -R13, -RZ ;  /* 0x800000ff0d0d7221 */ /* 0x000fc80000010100 */
[----:B------:R-:W-:-:S04]  /*4010*/  FFMA R0, R0, R13, R0 ;  /* 0x0000000d00007223 */ /* 0x000fc80000000000 */
[----:B------:R-:W-:Y:S01]  /*4020*/  FFMA R0, R0, 1.84467440737095516160e+19, RZ ;  /* 0x5f80000000007823 */ /* 0x000fe200000000ff */
[----:B------:R-:W-:Y:S06]  /*4030*/  BRA `(.L_x_74) ;  /* 0x0000000000887947 */ /* 0x000fec0003800000 */
.L_x_73:
[----:B------:R-:W-:-:S05]  /*4040*/  VIADD R13, R0, 0xffffff03 ;  /* 0xffffff03000d7836 */ /* 0x000fca0000000000 */
[----:B------:R-:W-:-:S13]  /*4050*/  ISETP.GT.U32.AND P0, PT, R13, 0x1, PT ;  /* 0x000000010d00780c */ /* 0x000fda0003f04070 */
[----:B------:R-:W-:Y:S05]  /*4060*/  @P0 BRA `(.L_x_75) ;  /* 0x0000000000780947 */ /* 0x000fea0003800000 */
[----:B------:R-:W-:Y:S01]  /*4070*/  LOP3.LUT R16, R11, 0x7fffff, RZ, 0xc0, !PT ;  /* 0x007fffff0b107812 */ /* 0x000fe200078ec0ff */
[----:B------:R-:W-:-:S03]  /*4080*/  HFMA2 R20, -RZ, RZ, 0, 1.78813934326171875e-07 ;  /* 0x00000003ff147431 */ /* 0x000fc600000001ff */
[----:B------:R-:W-:-:S04]  /*4090*/  LOP3.LUT R16, R16, 0x3f800000, RZ, 0xfc, !PT ;  /* 0x3f80000010107812 */ /* 0x000fc800078efcff */
[----:B------:R-:W0:Y:S01]  /*40a0*/  MUFU.RCP R17, R16 ;  /* 0x0000001000117308 */ /* 0x000e220000001000 */
[----:B------:R-:W-:Y:S01]  /*40b0*/  SHF.L.U32 R21, R20, R13, RZ ;  /* 0x0000000d14157219 */ /* 0x000fe200000006ff */
[----:B0-----:R-:W-:-:S04]  /*40c0*/  FFMA R18, R16, R17, -1 ;  /* 0xbf80000010127423 */ /* 0x001fc80000000011 */
[----:B------:R-:W-:-:S04]  /*40d0*/  FADD.FTZ R18, -R18, -RZ ;  /* 0x800000ff12127221 */ /* 0x000fc80000010100 */
[CCC-:B------:R-:W-:Y:S01]  /*40e0*/  FFMA.RM R19, R17.reuse, R18.reuse, R17.reuse ;  /* 0x0000001211137223 */ /* 0x1c0fe20000004011 */
[----:B------:R-:W-:-:S04]  /*40f0*/  FFMA.RP R18, R17, R18, R17 ;  /* 0x0000001211127223 */ /* 0x000fc80000008011 */
[C---:B------:R-:W-:Y:S02]  /*4100*/  LOP3.LUT R17, R19.reuse, 0x7fffff, RZ, 0xc0, !PT ;  /* 0x007fffff13117812 */ /* 0x040fe400078ec0ff */
[----:B------:R-:W-:Y:S02]  /*4110*/  FSETP.NEU.FTZ.AND P0, PT, R19, R18, PT ;  /* 0x000000121300720b */ /* 0x000fe40003f1d000 */
[----:B------:R-:W-:Y:S02]  /*4120*/  LOP3.LUT R18, R17, 0x800000, RZ, 0xfc, !PT ;  /* 0x0080000011127812 */ /* 0x000fe400078efcff */
[----:B------:R-:W-:Y:S02]  /*4130*/  SEL R17, RZ, 0xffffffff, !P0 ;  /* 0xffffffffff117807 */ /* 0x000fe40004000000 */
[----:B------:R-:W-:-:S03]  /*4140*/  LOP3.LUT R16, R21, R18, RZ, 0xc0, !PT ;  /* 0x0000001215107212 */ /* 0x000fc600078ec0ff */
[----:B------:R-:W-:Y:S01]  /*4150*/  IMAD.MOV R17, RZ, RZ, -R17 ;  /* 0x000000ffff117224 */ /* 0x000fe200078e0a11 */
[----:B------:R-:W-:-:S04]  /*4160*/  SHF.R.U32.HI R16, RZ, R13, R16 ;  /* 0x0000000dff107219 */ /* 0x000fc80000011610 */
[----:B------:R-:W-:Y:S02]  /*4170*/  LOP3.LUT P1, RZ, R17, R13, R18, 0xf8, !PT ;  /* 0x0000000d11ff7212 */ /* 0x000fe4000782f812 */
[C---:B------:R-:W-:Y:S02]  /*4180*/  LOP3.LUT P0, RZ, R16.reuse, 0x1, RZ, 0xc0, !PT ;  /* 0x0000000110ff7812 */ /* 0x040fe4000780c0ff */
[----:B------:R-:W-:-:S04]  /*4190*/  LOP3.LUT P2, RZ, R16, 0x2, RZ, 0xc0, !PT ;  /* 0x0000000210ff7812 */ /* 0x000fc8000784c0ff */
[----:B------:R-:W-:Y:S02]  /*41a0*/  PLOP3.LUT P0, PT, P0, P1, P2, 0xe0, 0x0 ;  /* 0x000000000000781c */ /* 0x000fe40000703c20 */
[----:B------:R-:W-:Y:S02]  /*41b0*/  LOP3.LUT P1, RZ, R11, 0x7fffff, RZ, 0xc0, !PT ;  /* 0x007fffff0bff7812 */ /* 0x000fe4000782c0ff */
[----:B------:R-:W-:-:S04]  /*41c0*/  SEL R13, RZ, 0x1, !P0 ;  /* 0x00000001ff0d7807 */ /* 0x000fc80004000000 */
[----:B------:R-:W-:-:S04]  /*41d0*/  IADD3 R13, PT, PT, -R13, RZ, RZ ;  /* 0x000000ff0d0d7210 */ /* 0x000fc80007ffe1ff */
[----:B------:R-:W-:Y:S01]  /*41e0*/  ISETP.GE.AND P0, PT, R13, RZ, PT ;  /* 0x000000ff0d00720c */ /* 0x000fe20003f06270 */
[----:B------:R-:W-:-:S05]  /*41f0*/  VIADD R13, R0, 0xffffff04 ;  /* 0xffffff04000d7836 */ /* 0x000fca0000000000 */
[----:B------:R-:W-:-:S07]  /*4200*/  SHF.R.U32.HI R0, RZ, R13, R18 ;  /* 0x0000000dff007219 */ /* 0x000fce0000011612 */
[----:B------:R-:W-:-:S05]  /*4210*/  @!P0 IADD3 R0, PT, PT, R0, 0x1, RZ ;  /* 0x0000000100008810 */ /* 0x000fca0007ffe0ff */
[----:B------:R-:W-:-:S05]  /*4220*/  @!P1 IMAD.SHL.U32 R0, R0, 0x2, RZ ;  /* 0x0000000200009824 */ /* 0x000fca00078e00ff */
[----:B------:R-:W-:Y:S01]  /*4230*/  LOP3.LUT R0, R0, 0x80000000, R11, 0xf8, !PT ;  /* 0x8000000000007812 */ /* 0x000fe200078ef80b */
[----:B------:R-:W-:Y:S06]  /*4240*/  BRA `(.L_x_74) ;  /* 0x0000000000047947 */ /* 0x000fec0003800000 */
.L_x_75:
[----:B------:R0:W1:Y:S02]  /*4250*/  MUFU.RCP R0, R11 ;  /* 0x0000000b00007308 */ /* 0x0000640000001000 */
.L_x_74:
[----:B------:R-:W-:Y:S01]  /*4260*/  MOV R16, R4 ;  /* 0x0000000400107202 */ /* 0x000fe20000000f00 */
[----:B------:R-:W-:-:S04]  /*4270*/  IMAD.MOV.U32 R17, RZ, RZ, 0x0 ;  /* 0x00000000ff117424 */ /* 0x000fc800078e00ff */
[----:B0123--:R-:W-:Y:S05]  /*4280*/  RET.REL.NODEC R16 `(srsi_many_series_one_param_f32) ;  /* 0xffffffbc105c7950 */ /* 0x00ffea0003c3ffff */
        .weak           $__internal_1_$__cuda_sm3x_div_rn_noftz_f32_slowpath
        .type           $__internal_1_$__cuda_sm3x_div_rn_noftz_f32_slowpath,@function
        .size           $__internal_1_$__cuda_sm3x_div_rn_noftz_f32_slowpath,(.L_x_115 - $__internal_1_$__cuda_sm3x_div_rn_noftz_f32_slowpath)
$__internal_1_$__cuda_sm3x_div_rn_noftz_f32_slowpath:
[----:B------:R-:W-:Y:S01]  /*4290*/  SHF.R.U32.HI R19, RZ, 0x17, R23 ;  /* 0x00000017ff137819 */ /* 0x000fe20000011617 */
[----:B------:R-:W-:Y:S01]  /*42a0*/  BSSY.RECONVERGENT B0, `(.L_x_76) ;  /* 0x0000062000007945 */ /* 0x000fe20003800200 */
[----:B------:R-:W-:Y:S02]  /*42b0*/  SHF.R.U32.HI R22, RZ, 0x17, R25 ;  /* 0x00000017ff167819 */ /* 0x000fe40000011619 */
[----:B------:R-:W-:Y:S02]  /*42c0*/  LOP3.LUT R19, R19, 0xff, RZ, 0xc0, !PT ;  /* 0x000000ff13137812 */ /* 0x000fe400078ec0ff */
[----:B------:R-:W-:Y:S02]  /*42d0*/  LOP3.LUT R22, R22, 0xff, RZ, 0xc0, !PT ;  /* 0x000000ff16167812 */ /* 0x000fe400078ec0ff */
[----:B------:R-:W-:-:S03]  /*42e0*/  IADD3 R0, PT, PT, R19, -0x1, RZ ;  /* 0xffffffff13007810 */ /* 0x000fc60007ffe0ff */
[----:B------:R-:W-:Y:S01]  /*42f0*/  VIADD R21, R22, 0xffffffff ;  /* 0xffffffff16157836 */ /* 0x000fe20000000000 */
[----:B------:R-:W-:-:S04]  /*4300*/  ISETP.GT.U32.AND P0, PT, R0, 0xfd, PT ;  /* 0x000000fd0000780c */ /* 0x000fc80003f04070 */
[----:B------:R-:W-:-:S13]  /*4310*/  ISETP.GT.U32.OR P0, PT, R21, 0xfd, P0 ;  /* 0x000000fd1500780c */ /* 0x000fda0000704470 */
[----:B------:R-:W-:Y:S01]  /*4320*/  @!P0 MOV R20, RZ ;  /* 0x000000ff00148202 */ /* 0x000fe20000000f00 */
[----:B------:R-:W-:Y:S06]  /*4330*/  @!P0 BRA `(.L_x_77) ;  /* 0x00000000005c8947 */ /* 0x000fec0003800000 */
[----:B------:R-:W-:Y:S02]  /*4340*/  FSETP.GTU.FTZ.AND P0, PT, |R25|, +INF , PT ;  /* 0x7f8000001900780b */ /* 0x000fe40003f1c200 */
[----:B------:R-:W-:-:S04]  /*4350*/  FSETP.GTU.FTZ.AND P1, PT, |R23|, +INF , PT ;  /* 0x7f8000001700780b */ /* 0x000fc80003f3c200 */
[----:B------:R-:W-:-:S13]  /*4360*/  PLOP3.LUT P0, PT, P0, P1, PT, 0xf8, 0x8f ;  /* 0x00000000008f781c */ /* 0x000fda0000703f70 */
[----:B------:R-:W-:Y:S05]  /*4370*/  @P0 BRA `(.L_x_78) ;  /* 0x00000004004c0947 */ /* 0x000fea0003800000 */
[----:B------:R-:W-:-:S13]  /*4380*/  LOP3.LUT P0, RZ, R23, 0x7fffffff, R25, 0xc8, !PT ;  /* 0x7fffffff17ff7812 */ /* 0x000fda000780c819 */
[----:B------:R-:W-:Y:S05]  /*4390*/  @!P0 BRA `(.L_x_79) ;  /* 0x00000004003c8947 */ /* 0x000fea0003800000 */
[----:B------:R-:W-:Y:S02]  /*43a0*/  FSETP.NEU.FTZ.AND P0, PT, |R25|, +INF , PT ;  /* 0x7f8000001900780b */ /* 0x000fe40003f1d200 */
[----:B------:R-:W-:Y:S02]  /*43b0*/  FSETP.NEU.FTZ.AND P2, PT, |R23|, +INF , PT ;  /* 0x7f8000001700780b */ /* 0x000fe40003f5d200 */
[----:B------:R-:W-:-:S11]  /*43c0*/  FSETP.NEU.FTZ.AND P1, PT, |R25|, +INF , PT ;  /* 0x7f8000001900780b */ /* 0x000fd60003f3d200 */
[----:B------:R-:W-:Y:S05]  /*43d0*/  @!P2 BRA !P0, `(.L_x_79) ;  /* 0x00000004002ca947 */ /* 0x000fea0004000000 */
[----:B------:R-:W-:-:S04]  /*43e0*/  LOP3.LUT P0, RZ, R25, 0x7fffffff, RZ, 0xc0, !PT ;  /* 0x7fffffff19ff7812 */ /* 0x000fc8000780c0ff */
[----:B------:R-:W-:-:S13]  /*43f0*/  PLOP3.LUT P0, PT, P2, P0, PT, 0x2f, 0xf2 ;  /* 0x0000000000f2781c */ /* 0x000fda0001700577 */
[----:B------:R-:W-:Y:S05]  /*4400*/  @P0 BRA `(.L_x_80) ;  /* 0x0000000400180947 */ /* 0x000fea0003800000 */
[----:B------:R-:W-:-:S04]  /*4410*/  LOP3.LUT P0, RZ, R23, 0x7fffffff, RZ, 0xc0, !PT ;  /* 0x7fffffff17ff7812 */ /* 0x000fc8000780c0ff */
[----:B------:R-:W-:-:S13]  /*4420*/  PLOP3.LUT P0, PT, P1, P0, PT, 0x2f, 0xf2 ;  /* 0x0000000000f2781c */ /* 0x000fda0000f00577 */
[----:B------:R-:W-:Y:S05]  /*4430*/  @P0 BRA `(.L_x_81) ;  /* 0x0000000400000947 */ /* 0x000fea0003800000 */
[----:B------:R-:W-:Y:S02]  /*4440*/  ISETP.GE.AND P0, PT, R21, RZ, PT ;  /* 0x000000ff1500720c */ /* 0x000fe40003f06270 */
[----:B------:R-:W-:-:S11]  /*4450*/  ISETP.GE.AND P1, PT, R0, RZ, PT ;  /* 0x000000ff0000720c */ /* 0x000fd60003f26270 */
[----:B------:R-:W-:Y:S01]  /*4460*/  @P0 IMAD.MOV.U32 R20, RZ, RZ, RZ ;  /* 0x000000ffff140224 */ /* 0x000fe200078e00ff */
[----:B------:R-:W-:Y:S01]  /*4470*/  @!P0 MOV R20, 0xffffffc0 ;  /* 0xffffffc000148802 */ /* 0x000fe20000000f00 */
[----:B------:R-:W-:Y:S01]  /*4480*/  @!P0 FFMA R25, R25, 1.84467440737095516160e+19, RZ ;  /* 0x5f80000019198823 */ /* 0x000fe200000000ff */
[----:B------:R-:W-:-:S03]  /*4490*/  @!P1 FFMA R23, R23, 1.84467440737095516160e+19, RZ ;  /* 0x5f80000017179823 */ /* 0x000fc600000000ff */
[----:B------:R-:W-:-:S07]  /*44a0*/  @!P1 VIADD R20, R20, 0x40 ;  /* 0x0000004014149836 */ /* 0x000fce0000000000 */
.L_x_77:
[----:B------:R-:W-:Y:S01]  /*44b0*/  LEA R26, R19, 0xc0800000, 0x17 ;  /* 0xc0800000131a7811 */ /* 0x000fe200078eb8ff */
[----:B------:R-:W-:Y:S01]  /*44c0*/  VIADD R22, R22, 0xffffff81 ;  /* 0xffffff8116167836 */ /* 0x000fe20000000000 */
[----:B------:R-:W-:Y:S02]  /*44d0*/  BSSY.RECONVERGENT B1, `(.L_x_82) ;  /* 0x0000035000017945 */ /* 0x000fe40003800200 */
[----:B------:R-:W-:Y:S01]  /*44e0*/  IADD3 R26, PT, PT, -R26, R23, RZ ;  /* 0x000000171a1a7210 */ /* 0x000fe20007ffe1ff */
[----:B------:R-:W-:-:S03]  /*44f0*/  IMAD R0, R22, -0x800000, R25 ;  /* 0xff80000016007824 */ /* 0x000fc600078e0219 */
[----:B------:R-:W0:Y:S01]  /*4500*/  MUFU.RCP R24, R26 ;  /* 0x0000001a00187308 */ /* 0x000e220000001000 */
[----:B------:R-:W-:-:S04]  /*4510*/  FADD.FTZ R21, -R26, -RZ ;  /* 0x800000ff1a157221 */ /* 0x000fc80000010100 */
[----:B0-----:R-:W-:-:S04]  /*4520*/  FFMA R23, R24, R21, 1 ;  /* 0x3f80000018177423 */ /* 0x001fc80000000015 */
[----:B------:R-:W-:-:S04]  /*4530*/  FFMA R23, R24, R23, R24 ;  /* 0x0000001718177223 */ /* 0x000fc80000000018 */
[----:B------:R-:W-:-:S04]  /*4540*/  FFMA R24, R0, R23, RZ ;  /* 0x0000001700187223 */ /* 0x000fc800000000ff */
[----:B------:R-:W-:-:S04]  /*4550*/  FFMA R25, R21, R24, R0 ;  /* 0x0000001815197223 */ /* 0x000fc80000000000 */
[----:B------:R-:W-:Y:S01]  /*4560*/  FFMA R24, R23, R25, R24 ;  /* 0x0000001917187223 */ /* 0x000fe20000000018 */
[----:B------:R-:W-:-:S03]  /*4570*/  IADD3 R25, PT, PT, R22, 0x7f, -R19 ;  /* 0x0000007f16197810 */ /* 0x000fc60007ffe813 */
[----:B------:R-:W-:Y:S01]  /*4580*/  FFMA R21, R21, R24, R0 ;  /* 0x0000001815157223 */ /* 0x000fe20000000000 */
[----:B------:R-:W-:-:S03]  /*4590*/  IADD3 R25, PT, PT, R25, R20, RZ ;  /* 0x0000001419197210 */ /* 0x000fc60007ffe0ff */
[----:B------:R-:W-:-:S05]  /*45a0*/  FFMA R0, R23, R21, R24 ;  /* 0x0000001517007223 */ /* 0x000fca0000000018 */
[----:B------:R-:W-:-:S04]  /*45b0*/  SHF.R.U32.HI R19, RZ, 0x17, R0 ;  /* 0x00000017ff137819 */ /* 0x000fc80000011600 */
[----:B------:R-:W-:-:S05]  /*45c0*/  LOP3.LUT R20, R19, 0xff, RZ, 0xc0, !PT ;  /* 0x000000ff13147812 */ /* 0x000fca00078ec0ff */
[----:B------:R-:W-:-:S05]  /*45d0*/  IMAD.IADD R19, R20, 0x1, R25 ;  /* 0x0000000114137824 */ /* 0x000fca00078e0219 */
[----:B------:R-:W-:-:S04]  /*45e0*/  IADD3 R20, PT, PT, R19, -0x1, RZ ;  /* 0xffffffff13147810 */ /* 0x000fc80007ffe0ff */
[----:B------:R-:W-:-:S13]  /*45f0*/  ISETP.GE.U32.AND P0, PT, R20, 0xfe, PT ;  /* 0x000000fe1400780c */ /* 0x000fda0003f06070 */
[----:B------:R-:W-:Y:S05]  /*4600*/  @!P0 BRA `(.L_x_83) ;  /* 0x0000000000808947 */ /* 0x000fea0003800000 */
[----:B------:R-:W-:-:S13]  /*4610*/  ISETP.GT.AND P0, PT, R19, 0xfe, PT ;  /* 0x000000fe1300780c */ /* 0x000fda0003f04270 */
[----:B------:R-:W-:Y:S05]  /*4620*/  @P0 BRA `(.L_x_84) ;  /* 0x00000000006c0947 */ /* 0x000fea0003800000 */
[----:B------:R-:W-:-:S13]  /*4630*/  ISETP.GE.AND P0, PT, R19, 0x1, PT ;  /* 0x000000011300780c */ /* 0x000fda0003f06270 */
[----:B------:R-:W-:Y:S05]  /*4640*/  @P0 BRA `(.L_x_85) ;  /* 0x0000000000740947 */ /* 0x000fea0003800000 */
[----:B------:R-:W-:Y:S02]  /*4650*/  ISETP.GE.AND P0, PT, R19, -0x18, PT ;  /* 0xffffffe81300780c */ /* 0x000fe40003f06270 */
[----:B------:R-:W-:-:S11]  /*4660*/  LOP3.LUT R0, R0, 0x80000000, RZ, 0xc0, !PT ;  /* 0x8000000000007812 */ /* 0x000fd600078ec0ff */
[----:B------:R-:W-:Y:S05]  /*4670*/  @!P0 BRA `(.L_x_85) ;  /* 0x0000000000688947 */ /* 0x000fea0003800000 */
[CCC-:B------:R-:W-:Y:S01]  /*4680*/  FFMA.RZ R20, R23.reuse, R21.reuse, R24.reuse ;  /* 0x0000001517147223 */ /* 0x1c0fe2000000c018 */
[CCC-:B------:R-:W-:Y:S01]  /*4690*/  FFMA.RP R22, R23.reuse, R21.reuse, R24.reuse ;  /* 0x0000001517167223 */ /* 0x1c0fe20000008018 */
[----:B------:R-:W-:Y:S01]  /*46a0*/  FFMA.RM R23, R23, R21, R24 ;  /* 0x0000001517177223 */ /* 0x000fe20000004018 */
[C---:B------:R-:W-:Y:S01]  /*46b0*/  VIADD R21, R19.reuse, 0x20 ;  /* 0x0000002013157836 */ /* 0x040fe20000000000 */
[C---:B------:R-:W-:Y:S02]  /*46c0*/  ISETP.NE.AND P2, PT, R19.reuse, RZ, PT ;  /* 0x000000ff1300720c */ /* 0x040fe40003f45270 */
[----:B------:R-:W-:Y:S02]  /*46d0*/  LOP3.LUT R20, R20, 0x7fffff, RZ, 0xc0, !PT ;  /* 0x007fffff14147812 */ /* 0x000fe400078ec0ff */
[----:B------:R-:W-:Y:S02]  /*46e0*/  ISETP.NE.AND P1, PT, R19, RZ, PT ;  /* 0x000000ff1300720c */ /* 0x000fe40003f25270 */
[----:B------:R-:W-:-:S02]  /*46f0*/  LOP3.LUT R20, R20, 0x800000, RZ, 0xfc, !PT ;  /* 0x0080000014147812 */ /* 0x000fc400078efcff */
[----:B------:R-:W-:Y:S02]  /*4700*/  IADD3 R19, PT, PT, -R19, RZ, RZ ;  /* 0x000000ff13137210 */ /* 0x000fe40007ffe1ff */
[----:B------:R-:W-:Y:S02]  /*4710*/  SHF.L.U32 R21, R20, R21, RZ ;  /* 0x0000001514157219 */ /* 0x000fe400000006ff */
[----:B------:R-:W-:Y:S02]  /*4720*/  FSETP.NEU.FTZ.AND P0, PT, R22, R23, PT ;  /* 0x000000171600720b */ /* 0x000fe40003f1d000 */
[----:B------:R-:W-:Y:S02]  /*4730*/  SEL R19, R19, RZ, P2 ;  /* 0x000000ff13137207 */ /* 0x000fe40001000000 */
[----:B------:R-:W-:Y:S02]  /*4740*/  ISETP.NE.AND P1, PT, R21, RZ, P1 ;  /* 0x000000ff1500720c */ /* 0x000fe40000f25270 */
[----:B------:R-:W-:-:S02]  /*4750*/  SHF.R.U32.HI R22, RZ, R19, R20 ;  /* 0x00000013ff167219 */ /* 0x000fc40000011614 */
[----:B------:R-:W-:Y:S02]  /*4760*/  PLOP3.LUT P0, PT, P0, P1, PT, 0xf8, 0x8f ;  /* 0x00000000008f781c */ /* 0x000fe40000703f70 */
[----:B------:R-:W-:Y:S02]  /*4770*/  SHF.R.U32.HI R20, RZ, 0x1, R22 ;  /* 0x00000001ff147819 */ /* 0x000fe40000011616 */
[----:B------:R-:W-:-:S04]  /*4780*/  SEL R19, RZ, 0x1, !P0 ;  /* 0x00000001ff137807 */ /* 0x000fc80004000000 */
[----:B------:R-:W-:-:S04]  /*4790*/  LOP3.LUT R19, R19, 0x1, R20, 0xf8, !PT ;  /* 0x0000000113137812 */ /* 0x000fc800078ef814 */
[----:B------:R-:W-:-:S05]  /*47a0*/  LOP3.LUT R19, R19, R22, RZ, 0xc0, !PT ;  /* 0x0000001613137212 */ /* 0x000fca00078ec0ff */
[----:B------:R-:W-:-:S05]  /*47b0*/  IMAD.IADD R19, R20, 0x1, R19 ;  /* 0x0000000114137824 */ /* 0x000fca00078e0213 */
[----:B------:R-:W-:Y:S01]  /*47c0*/  LOP3.LUT R0, R19, R0, RZ, 0xfc, !PT ;  /* 0x0000000013007212 */ /* 0x000fe200078efcff */
[----:B------:R-:W-:Y:S06]  /*47d0*/  BRA `(.L_x_85) ;  /* 0x0000000000107947 */ /* 0x000fec0003800000 */
.L_x_84:
[----:B------:R-:W-:-:S04]  /*47e0*/  LOP3.LUT R0, R0, 0x80000000, RZ, 0xc0, !PT ;  /* 0x8000000000007812 */ /* 0x000fc800078ec0ff */
[----:B------:R-:W-:Y:S01]  /*47f0*/  LOP3.LUT R0, R0, 0x7f800000, RZ, 0xfc, !PT ;  /* 0x7f80000000007812 */ /* 0x000fe200078efcff */
[----:B------:R-:W-:Y:S06]  /*4800*/  BRA `(.L_x_85) ;  /* 0x0000000000047947 */ /* 0x000fec0003800000 */
.L_x_83:
[----:B------:R-:W-:-:S07]  /*4810*/  LEA R0, R25, R0, 0x17 ;  /* 0x0000000019007211 */ /* 0x000fce00078eb8ff */
.L_x_85:
[----:B------:R-:W-:Y:S05]  /*4820*/  BSYNC.RECONVERGENT B1 ;  /* 0x0000000000017941 */ /* 0x000fea0003800200 */
.L_x_82:
[----:B------:R-:W-:Y:S05]  /*4830*/  BRA `(.L_x_86) ;  /* 0x0000000000207947 */ /* 0x000fea0003800000 */
.L_x_81:
[----:B------:R-:W-:-:S04]  /*4840*/  LOP3.LUT R23, R23, 0x80000000, R25, 0x48, !PT ;  /* 0x8000000017177812 */ /* 0x000fc800078e4819 */
[----:B------:R-:W-:Y:S01]  /*4850*/  LOP3.LUT R0, R23, 0x7f800000, RZ, 0xfc, !PT ;  /* 0x7f80000017007812 */ /* 0x000fe200078efcff */
[----:B------:R-:W-:Y:S06]  /*4860*/  BRA `(.L_x_86) ;  /* 0x0000000000147947 */ /* 0x000fec0003800000 */
.L_x_80:
[----:B------:R-:W-:Y:S01]  /*4870*/  LOP3.LUT R0, R23, 0x80000000, R25, 0x48, !PT ;  /* 0x8000000017007812 */ /* 0x000fe200078e4819 */
[----:B------:R-:W-:Y:S06]  /*4880*/  BRA `(.L_x_86) ;  /* 0x00000000000c7947 */ /* 0x000fec0003800000 */
.L_x_79:
[----:B------:R-:W0:Y:S01]  /*4890*/  MUFU.RSQ R0, -QNAN ;  /* 0xffc0000000007908 */ /* 0x000e220000001400 */
[----:B------:R-:W-:Y:S05]  /*48a0*/  BRA `(.L_x_86) ;  /* 0x0000000000047947 */ /* 0x000fea0003800000 */
.L_x_78:
[----:B------:R-:W-:-:S07]  /*48b0*/  FADD.FTZ R0, R25, R23 ;  /* 0x0000001719007221 */ /* 0x000fce0000010000 */
.L_x_86:
[----:B------:R-:W-:Y:S05]  /*48c0*/  BSYNC.RECONVERGENT B0 ;  /* 0x0000000000007941 */ /* 0x000fea0003800200 */
.L_x_76:
[----:B------:R-:W-:Y:S02]  /*48d0*/  HFMA2 R21, -RZ, RZ, 0, 0 ;  /* 0x00000000ff157431 */ /* 0x000fe400000001ff */
[----:B------:R-:W-:-:S04]  /*48e0*/  IMAD.MOV.U32 R20, RZ, RZ, R4 ;  /* 0x000000ffff147224 */ /* 0x000fc800078e0004 */
[----:B0-----:R-:W-:Y:S05]  /*48f0*/  RET.REL.NODEC R20 `(srsi_many_series_one_param_f32) ;  /* 0xffffffb414c07950 */ /* 0x001fea0003c3ffff */
.L_x_87:
[----:B------:R-:W-:-:S00]  /*4900*/  BRA `(.L_x_87) ;  /* 0xfffffffc00fc7947 */ /* 0x000fc0000383ffff */
[----:B------:R-:W-:-:S00]  /*4910*/  NOP ;  /* 0x0000000000007918 */ /* 0x000fc00000000000 */
        /* <DEDUP_REMOVED lines=14> */
.L_x_115:


//--------------------- .text.srsi_batch_f32      --------------------------
	.section	.text.srsi_batch_f32,"ax",@progbits
	.align	128
        .global         srsi_batch_f32
        .type           srsi_batch_f32,@function
        .size           srsi_batch_f32,(.L_x_117 - srsi_batch_f32)
        .other          srsi_batch_f32,@"STO_CUDA_ENTRY STV_DEFAULT"
srsi_batch_f32:
.text.srsi_batch_f32:
[----:B------:R-:W-:Y:S08]  /*0000*/  LDC R1, c[0x0][0x37c] ;  /* 0x0000df00ff017b82 */ /* 0x000ff00000000800 */
[----:B------:R-:W0:Y:S01]  /*0010*/  S2UR UR12, SR_CTAID.X ;  /* 0x00000000000c79c3 */ /* 0x000e220000002500 */
[----:B------:R-:W0:Y:S02]  /*0020*/  LDCU UR4, c[0x0][0x3ac] ;  /* 0x00007580ff0477ac */ /* 0x000e240008000800 */
[----:B0-----:R-:W-:-:S06]  /*0030*/  UISETP.GE.AND UP0, UPT, UR12, UR4, UPT ;  /* 0x000000040c00728c */ /* 0x001fcc000bf06270 */
[----:B------:R-:W-:-:S13]  /*0040*/  PLOP3.LUT P0, PT, PT, PT, UP0, 0x80, 0x8 ;  /* 0x000000000008781c */ /* 0x000fda0003f0f008 */
[----:B------:R-:W-:Y:S05]  /*0050*/  @P0 EXIT ;  /* 0x000000000000094d */ /* 0x000fea0003800000 */
[----:B------:R-:W0:Y:S01]  /*0060*/  LDCU.64 UR4, c[0x0][0x388] ;  /* 0x00007100ff0477ac */ /* 0x000e220008000a00 */
[----:B------:R-:W1:Y:S01]  /*0070*/  LDCU.128 UR8, c[0x0][0x390] ;  /* 0x00007200ff0877ac */ /* 0x000e620008000c00 */
[----:B------:R-:W2:Y:S01]  /*0080*/  LDCU.64 UR14, c[0x0][0x358] ;  /* 0x00006b00ff0e77ac */ /* 0x000ea20008000a00 */
[----:B0-----:R-:W-:Y:S02]  /*0090*/  UIMAD.WIDE.U32 UR4, UR12, 0x4, UR4 ;  /* 0x000000040c0478a5 */ /* 0x001fe4000f8e0004 */
[----:B-1----:R-:W-:-:S04]  /*00a0*/  UIMAD.WIDE.U32 UR6, UR12, 0x4, UR10 ;  /* 0x000000040c0678a5 */ /* 0x002fc8000f8e000a */
[----:B------:R-:W-:Y:S02]  /*00b0*/  IMAD.U32 R2, RZ, RZ, UR4 ;  /* 0x00000004ff027e24 */ /* 0x000fe4000f8e00ff */
[----:B------:R-:W-:Y:S02]  /*00c0*/  IMAD.U32 R3, RZ, RZ, UR5 ;  /* 0x00000005ff037e24 */ /* 0x000fe4000f8e00ff */
[----:B------:R-:W-:Y:S02]  /*00d0*/  IMAD.U32 R4, RZ, RZ, UR6 ;  /* 0x00000006ff047e24 */ /* 0x000fe4000f8e00ff */
[----:B------:R-:W-:Y:S01]  /*00e0*/  IMAD.U32 R5, RZ, RZ, UR7 ;  /* 0x00000007ff057e24 */ /* 0x000fe2000f8e00ff */
[----:B--2---:R-:W2:Y:S01]  /*00f0*/  LDG.E.CONSTANT R2, desc[UR14][R2.64] ;  /* 0x0000000e02027981 */ /* 0x004ea2000c1e9900 */
[----:B------:R-:W-:-:S03]  /*0100*/  UIMAD.WIDE.U32 UR4, UR12, 0x4, UR8 ;  /* 0x000000040c0478a5 */ /* 0x000fc6000f8e0008 */
[----:B------:R-:W3:Y:S03]  /*0110*/  LDG.E.CONSTANT R4, desc[UR14][R4.64] ;  /* 0x0000000e04047981 */ /* 0x000ee6000c1e9900 */
[----:B------:R-:W-:Y:S02]  /*0120*/  IMAD.U32 R6, RZ, RZ, UR4 ;  /* 0x00000004ff067e24 */ /* 0x000fe4000f8e00ff */
[----:B------:R-:W-:-:S05]  /*0130*/  IMAD.U32 R7, RZ, RZ, UR5 ;  /* 0x00000005ff077e24 */ /* 0x000fca000f8e00ff */
[----:B------:R-:W4:Y:S01]  /*0140*/  LDG.E.CONSTANT R6, desc[UR14][R6.64] ;  /* 0x0000000e06067981 */ /* 0x000f22000c1e9900 */
[----:B--2---:R-:W-:Y:S02]  /*0150*/  R2UR UR16, R2 ;  /* 0x00000000021072ca */ /* 0x004fe400000e0000 */
[----:B---3--:R-:W-:-:S11]  /*0160*/  R2UR UR17, R4 ;  /* 0x00000000041172ca */ /* 0x008fd600000e0000 */
[----:B------:R-:W-:-:S05]  /*0170*/  IMAD.U32 R9, RZ, RZ, UR16 ;  /* 0x00000010ff097e24 */ /* 0x000fca000f8e00ff */
[----:B----4-:R-:W-:-:S04]  /*0180*/  VIMNMX3 R0, R6, UR17, R9, PT ;  /* 0x0000001106007c0f */ /* 0x010fc8000b800109 */
[----:B------:R-:W-:-:S13]  /*0190*/  ISETP.GE.AND P0, PT, R0, 0x1, PT ;  /* 0x000000010000780c */ /* 0x000fda0003f06270 */
[----:B------:R-:W-:Y:S05]  /*01a0*/  @!P0 EXIT ;  /* 0x000000000000894d */ /* 0x000fea0003800000 */
[----:B------:R-:W0:Y:S01]  /*01b0*/  LDCU UR4, c[0x0][0x3a8] ;  /* 0x00007500ff0477ac */ /* 0x000e220008000800 */
[----:B------:R-:W0:Y:S02]  /*01c0*/  LDCU.64 UR18, c[0x0][0x3a0] ;  /* 0x00007400ff1277ac */ /* 0x000e240008000a00 */
[----:B0-----:R-:W-:-:S04]  /*01d0*/  UIADD3 UR4, UPT, UPT, UR4, UR19, URZ ;  /* 0x0000001304047290 */ /* 0x001fc8000fffe0ff */
[----:B------:R-:W-:-:S06]  /*01e0*/  UISETP.GE.AND UP0, UPT, UR4, UR18, UPT ;  /* 0x000000120400728c */ /* 0x000fcc000bf06270 */
[----:B------:R-:W-:-:S13]  /*01f0*/  PLOP3.LUT P0, PT, PT, PT, UP0, 0x80, 0x8 ;  /* 0x000000000008781c */ /* 0x000fda0003f0f008 */
[----:B------:R-:W-:Y:S05]  /*0200*/  @P0 EXIT ;  /* 0x000000000000094d */ /* 0x000fea0003800000 */
[----:B------:R-:W0:Y:S01]  /*0210*/  S2R R0, SR_TID.X ;  /* 0x0000000000007919 */ /* 0x000e220000002100 */
[----:B------:R-:W1:Y:S01]  /*0220*/  LDCU.128 UR8, c[0x0][0x3b0] ;  /* 0x00007600ff0877ac */ /* 0x000e620008000c00 */
[----:B------:R-:W-:Y:S01]  /*0230*/  BSSY.RECONVERGENT B0, `(.L_x_88) ;  /* 0x0000013000007945 */ /* 0x000fe20003800200 */
[----:B------:R-:W-:-:S04]  /*0240*/  UIMAD UR5, UR12, UR18, URZ ;  /* 0x000000120c0572a4 */ /* 0x000fc8000f8e02ff */
[----:B-1----:R-:W-:Y:S02]  /*0250*/  UIMAD.WIDE UR6, UR5, 0x4, UR8 ;  /* 0x00000004050678a5 */ /* 0x002fe4000f8e0208 */
[----:B------:R-:W-:Y:S02]  /*0260*/  UIMAD.WIDE UR8, UR5, 0x4, UR10 ;  /* 0x00000004050878a5 */ /* 0x000fe4000f8e020a */
[----:B------:R-:W-:Y:S01]  /*0270*/  UIADD3 UR5, UPT, UPT, UR4, -0x1, UR16 ;  /* 0xffffffff04057890 */ /* 0x000fe2000fffe010 */
[C---:B0-----:R-:W-:Y:S02]  /*0280*/  ISETP.GE.AND P0, PT, R0.reuse, UR18, PT ;  /* 0x0000001200007c0c */ /* 0x041fe4000bf06270 */
[----:B------:R-:W-:-:S11]  /*0290*/  ISETP.NE.AND P1, PT, R0, RZ, PT ;  /* 0x000000ff0000720c */ /* 0x000fd60003f25270 */
[----:B------:R-:W-:Y:S05]  /*02a0*/  @P0 BRA `(.L_x_89) ;  /* 0x00000000002c0947 */ /* 0x000fea0003800000 */
[----:B------:R-:W0:Y:S01]  /*02b0*/  LDC R7, c[0x0][0x360] ;  /* 0x0000d800ff077b82 */ /* 0x000e220000000800 */
[----:B------:R-:W-:-:S07]  /*02c0*/  IMAD.MOV.U32 R9, RZ, RZ, 0x7fc00000 ;  /* 0x7fc00000ff097424 */ /* 0x000fce00078e00ff */
.L_x_90:
[----:B------:R-:W-:Y:S02]  /*02d0*/  IMAD.MOV.U32 R3, RZ, RZ, 0x4 ;  /* 0x00000004ff037424 */ /* 0x000fe400078e00ff */
[----:B------:R-:W-:Y:S02]  /*02e0*/  IMAD.MOV.U32 R5, RZ, RZ, 0x4 ;  /* 0x00000004ff057424 */ /* 0x000fe400078e00ff */
[----:B------:R-:W-:-:S04]  /*02f0*/  IMAD.WIDE R2, R0, R3, UR6 ;  /* 0x0000000600027e25 */ /* 0x000fc8000f8e0203 */
[----:B------:R-:W-:Y:S01]  /*0300*/  IMAD.WIDE R4, R0, R5, UR8 ;  /* 0x0000000800047e25 */ /* 0x000fe2000f8e0205 */
[----:B------:R1:W-:Y:S03]  /*0310*/  STG.E desc[UR14][R2.64], R9 ;  /* 0x0000000902007986 */ /* 0x0003e6000c10190e */
[----:B0-----:R-:W-:Y:S01]  /*0320*/  IMAD.IADD R0, R7, 0x1, R0 ;  /* 0x0000000107007824 */ /* 0x001fe200078e0200 */
[----:B------:R1:W-:Y:S04]  /*0330*/  STG.E desc[UR14][R4.64], R9 ;  /* 0x0000000904007986 */ /* 0x0003e8000c10190e */
[----:B------:R-:W-:-:S13]  /*0340*/  ISETP.GE.AND P0, PT, R0, UR18, PT ;  /* 0x0000001200007c0c */ /* 0x000fda000bf06270 */
[----:B-1----:R-:W-:Y:S05]  /*0350*/  @!P0 BRA `(.L_x_90) ;  /* 0xfffffffc00dc8947 */ /* 0x002fea000383ffff */
.L_x_89:
[----:B------:R-:W-:Y:S05]  /*0360*/  BSYNC.RECONVERGENT B0 ;  /* 0x0000000000007941 */ /* 0x000fea0003800200 */
.L_x_88:
[----:B------:R-:W-:Y:S06]  /*0370*/  BAR.SYNC.DEFER_BLOCKING 0x0 ;  /* 0x0000000000007b1d */ /* 0x000fec0000010000 */
[----:B------:R-:W-:Y:S05]  /*0380*/  @P1 EXIT ;  /* 0x000000000000194d */ /* 0x000fea0003800000 */
[----:B------:R-:W-:-:S06]  /*0390*/  UISETP.GE.AND UP0, UPT, UR5, UR18, UPT ;  /* 0x000000120500728c */ /* 0x000fcc000bf06270 */
[----:B------:R-:W-:-:S13]  /*03a0*/  PLOP3.LUT P0, PT, PT, PT, UP0, 0x80, 0x8 ;  /* 0x000000000008781c */ /* 0x000fda0003f0f008 */
[----:B------:R-:W-:Y:S05]  /*03b0*/  @P0 EXIT ;  /* 0x000000000000094d */ /* 0x000fea0003800000 */
[----:B------:R-:W-:-:S04]  /*03c0*/  I2FP.F32.U32 R0, UR17 ;  /* 0x0000001100007c45 */ /* 0x000fc80008201000 */
[----:B------:R-:W-:-:S04]  /*03d0*/  IADD3 R2, PT, PT, R0, 0x1800000, RZ ;  /* 0x0180000000027810 */ /* 0x000fc80007ffe0ff */
[----:B------:R-:W-:-:S04]  /*03e0*/  LOP3.LUT R2, R2, 0x7f800000, RZ, 0xc0, !PT ;  /* 0x7f80000002027812 */ /* 0x000fc800078ec0ff */
[----:B------:R-:W-:-:S13]  /*03f0*/  ISETP.GT.U32.AND P0, PT, R2, 0x1ffffff, PT ;  /* 0x01ffffff0200780c */ /* 0x000fda0003f04070 */
[----:B------:R-:W-:Y:S05]  /*0400*/  @P0 BRA `(.L_x_91) ;  /* 0x0000000000100947 */ /* 0x000fea0003800000 */
[----:B------:R-:W-:-:S07]  /*0410*/  MOV R4, 0x430 ;  /* 0x0000043000047802 */ /* 0x000fce0000000f00 */
[----:B------:R-:W-:Y:S05]  /*0420*/  CALL.REL.NOINC `($__internal_2_$__cuda_sm20_rcp_rn_f32_slowpath) ;  /* 0x0000000800787944 */ /* 0x000fea0003c00000 */
[----:B------:R-:W-:Y:S01]  /*0430*/  IMAD.MOV.U32 R2, RZ, RZ, R3 ;  /* 0x000000ffff027224 */ /* 0x000fe200078e0003 */
[----:B------:R-:W-:Y:S06]  /*0440*/  BRA `(.L_x_92) ;  /* 0x0000000000107947 */ /* 0x000fec0003800000 */
.L_x_91:
[----:B------:R-:W0:Y:S02]  /*0450*/  MUFU.RCP R3, R0 ;  /* 0x0000000000037308 */ /* 0x000e240000001000 */
[----:B0-----:R-:W-:-:S04]  /*0460*/  FFMA R2, R0, R3, -1 ;  /* 0xbf80000000027423 */ /* 0x001fc80000000003 */
[----:B------:R-:W-:-:S04]  /*0470*/  FADD.FTZ R2, -R2, -RZ ;  /* 0x800000ff02027221 */ /* 0x000fc80000010100 */
[----:B------:R-:W-:-:S07]  /*0480*/  FFMA R2, R3, R2, R3 ;  /* 0x0000000203027223 */ /* 0x000fce0000000003 */
.L_x_92:
[----:B------:R-:W-:-:S05]  /*0490*/  I2FP.F32.U32 R0, R6 ;  /* 0x0000000600007245 */ /* 0x000fca0000201000 */
[----:B------:R-:W-:-:S05]  /*04a0*/  VIADD R3, R0, 0x1800000 ;  /* 0x0180000000037836 */ /* 0x000fca0000000000 */
[----:B------:R-:W-:-:S04]  /*04b0*/  LOP3.LUT R3, R3, 0x7f800000, RZ, 0xc0, !PT ;  /* 0x7f80000003037812 */ /* 0x000fc800078ec0ff */
[----:B------:R-:W-:-:S13]  /*04c0*/  ISETP.GT.U32.AND P0, PT, R3, 0x1ffffff, PT ;  /* 0x01ffffff0300780c */ /* 0x000fda0003f04070 */
[----:B------:R-:W-:Y:S05]  /*04d0*/  @P0 BRA `(.L_x_93) ;  /* 0x0000000000100947 */ /* 0x000fea0003800000 */
[----:B------:R-:W-:-:S07]  /*04e0*/  MOV R4, 0x500 ;  /* 0x0000050000047802 */ /* 0x000fce0000000f00 */
[----:B------:R-:W-:Y:S05]  /*04f0*/  CALL.REL.NOINC `($__internal_2_$__cuda_sm20_rcp_rn_f32_slowpath) ;  /* 0x0000000800447944 */ /* 0x000fea0003c00000 */
[----:B------:R-:W-:Y:S01]  /*0500*/  IMAD.MOV.U32 R7, RZ, RZ, R3 ;  /* 0x000000ffff077224 */ /* 0x000fe200078e0003 */
[----:B------:R-:W-:Y:S06]  /*0510*/  BRA `(.L_x_94) ;  /* 0x0000000000107947 */ /* 0x000fec0003800000 */
.L_x_93:
[----:B------:R-:W0:Y:S02]  /*0520*/  MUFU.RCP R7, R0 ;  /* 0x0000000000077308 */ /* 0x000e240000001000 */
[----:B0-----:R-:W-:-:S04]  /*0530*/  FFMA R3, R0, R7, -1 ;  /* 0xbf80000000037423 */ /* 0x001fc80000000007 */
[----:B------:R-:W-:-:S04]  /*0540*/  FADD.FTZ R4, -R3, -RZ ;  /* 0x800000ff03047221 */ /* 0x000fc80000010100 */
[----:B------:R-:W-:-:S07]  /*0550*/  FFMA R7, R7, R4, R7 ;  /* 0x0000000407077223 */ /* 0x000fce0000000007 */
.L_x_94:
[----:B------:R-:W0:Y:S01]  /*0560*/  LDCU.64 UR10, c[0x0][0x380] ;  /* 0x00007000ff0a77ac */ /* 0x000e220008000a00 */
[----:B------:R-:W-:Y:S02]  /*0570*/  R2UR UR13, R6 ;  /* 0x00000000060d72ca */ /* 0x000fe400000e0000 */
[----:B------:R-:W-:Y:S02]  /*0580*/  CS2R R14, SRZ ;  /* 0x00000000000e7805 */ /* 0x000fe4000001ff00 */
[----:B------:R-:W-:Y:S01]  /*0590*/  CS2R R16, SRZ ;  /* 0x0000000000107805 */ /* 0x000fe2000001ff00 */
[----:B------:R-:W1:Y:S01]  /*05a0*/  LDCU UR4, c[0x0][0x3a8] ;  /* 0x00007500ff0477ac */ /* 0x000e620008000800 */
[----:B------:R-:W-:Y:S01]  /*05b0*/  IMAD.MOV.U32 R18, RZ, RZ, RZ ;  /* 0x000000ffff127224 */ /* 0x000fe200078e00ff */
[----:B------:R-:W1:Y:S01]  /*05c0*/  LDCU UR12, c[0x0][0x3a4] ;  /* 0x00007480ff0c77ac */ /* 0x000e620008000800 */
[----:B0-----:R-:W-:-:S04]  /*05d0*/  UIADD3 UR10, UP0, UPT, UR10, 0x4, URZ ;  /* 0x000000040a0a7890 */ /* 0x001fc8000ff1e0ff */
[----:B------:R-:W-:Y:S02]  /*05e0*/  UIADD3.X UR11, UPT, UPT, URZ, UR11, URZ, UP0, !UPT ;  /* 0x0000000bff0b7290 */ /* 0x000fe400087fe4ff */
[----:B------:R-:W-:Y:S01]  /*05f0*/  IMAD.U32 R4, RZ, RZ, UR10 ;  /* 0x0000000aff047e24 */ /* 0x000fe2000f8e00ff */
[----:B-1----:R-:W-:-:S03]  /*0600*/  UIADD3 UR4, UPT, UPT, UR16, UR4, UR12 ;  /* 0x0000000410047290 */ /* 0x002fc6000fffe00c */
[----:B------:R-:W-:Y:S01]  /*0610*/  IMAD.U32 R5, RZ, RZ, UR11 ;  /* 0x0000000bff057e24 */ /* 0x000fe2000f8e00ff */
[----:B------:R-:W-:-:S04]  /*0620*/  UIADD3 UR4, UPT, UPT, UR13, -0x1, UR4 ;  /* 0xffffffff0d047890 */ /* 0x000fc8000fffe004 */
[----:B------:R-:W-:-:S03]  /*0630*/  UIADD3 UR12, UPT, UPT, UR4, -0x1, URZ ;  /* 0xffffffff040c7890 */ /* 0x000fc6000fffe0ff */
[----:B------:R-:W-:-:S09]  /*0640*/  UMOV UR4, URZ ;  /* 0x000000ff00047c82 */ /* 0x000fd20008000000 */
.L_x_101:
[----:B0-----:R-:W0:Y:S02]  /*0650*/  LDCU.64 UR10, c[0x0][0x380] ;  /* 0x00007000ff0a77ac */ /* 0x001e240008000a00 */
[----:B0-----:R-:W-:-:S06]  /*0660*/  UIMAD.WIDE UR10, UR5, 0x4, UR10 ;  /* 0x00000004050a78a5 */ /* 0x001fcc000f8e020a */
[----:B------:R-:W-:Y:S02]  /*0670*/  IMAD.U32 R8, RZ, RZ, UR10 ;  /* 0x0000000aff087e24 */ /* 0x000fe4000f8e00ff */
[----:B------:R-:W-:-:S05]  /*0680*/  IMAD.U32 R9, RZ, RZ, UR11 ;  /* 0x0000000bff097e24 */ /* 0x000fca000f8e00ff */
[----:B------:R0:W5:Y:S01]  /*0690*/  LDG.E.CONSTANT R0, desc[UR14][R8.64] ;  /* 0x0000000e08007981 */ /* 0x000162000c1e9900 */
[----:B------:R-:W-:Y:S01]  /*06a0*/  IMAD.U32 R3, RZ, RZ, UR16 ;  /* 0x00000010ff037e24 */ /* 0x000fe2000f8e00ff */
[----:B------:R-:W-:Y:S01]  /*06b0*/  UIADD3 UR10, UPT, UPT, -UR16, UR5, URZ ;  /* 0x00000005100a7290 */ /* 0x000fe2000fffe1ff */
[----:B------:R-:W-:Y:S01]  /*06c0*/  HFMA2 R22, -RZ, RZ, -10824, -13904 ;  /* 0xf149f2caff167431 */ /* 0x000fe200000001ff */
[----:B------:R-:W-:Y:S02]  /*06d0*/  PLOP3.LUT P0, PT, PT, PT, PT, 0x80, 0x8 ;  /* 0x000000000008781c */ /* 0x000fe40003f0f070 */
[----:B------:R-:W-:Y:S01]  /*06e0*/  ISETP.GT.AND P1, PT, R3, 0x3, PT ;  /* 0x000000030300780c */ /* 0x000fe20003f24270 */
[----:B------:R-:W-:Y:S02]  /*06f0*/  IMAD.MOV.U32 R3, RZ, RZ, 0x7149f2ca ;  /* 0x7149f2caff037424 */ /* 0x000fe400078e00ff */
[----:B------:R-:W-:-:S10]  /*0700*/  IMAD.U32 R19, RZ, RZ, UR10 ;  /* 0x0000000aff137e24 */ /* 0x000fd4000f8e00ff */
[----:B0-----:R-:W-:Y:S05]  /*0710*/  @!P1 BRA `(.L_x_95) ;  /* 0x0000000000509947 */ /* 0x001fea0003800000 */
[----:B------:R-:W-:Y:S01]  /*0720*/  PLOP3.LUT P0, PT, PT, PT, PT, 0x8, 0x80 ;  /* 0x000000000080781c */ /* 0x000fe20003f0e170 */
[----:B------:R-:W-:-:S12]  /*0730*/  UIADD3 UR10, UPT, UPT, UR5, -0x3, URZ ;  /* 0xfffffffd050a7890 */ /* 0x000fd8000fffe0ff */
.L_x_96:
[C---:B------:R-:W-:Y:S02]  /*0740*/  VIADD R9, R19.reuse, 0x1 ;  /* 0x0000000113097836 */ /* 0x040fe40000000000 */
[----:B------:R-:W-:-:S04]  /*0750*/  IMAD.WIDE R20, R19, 0x4, R4 ;  /* 0x0000000413147825 */ /* 0x000fc800078e0204 */
[C---:B------:R-:W-:Y:S02]  /*0760*/  VIADD R11, R19.reuse, 0x2 ;  /* 0x00000002130b7836 */ /* 0x040fe40000000000 */
[----:B------:R-:W-:Y:S01]  /*0770*/  VIADD R13, R19, 0x3 ;  /* 0x00000003130d7836 */ /* 0x000fe20000000000 */
[----:B------:R-:W2:Y:S01]  /*0780*/  LDG.E.CONSTANT R20, desc[UR14][R20.64] ;  /* 0x0000000e14147981 */ /* 0x000ea2000c1e9900 */
[----:B------:R-:W-:-:S04]  /*0790*/  IMAD.WIDE R8, R9, 0x4, R4 ;  /* 0x0000000409087825 */ /* 0x000fc800078e0204 */
[--C-:B------:R-:W-:Y:S02]  /*07a0*/  IMAD.WIDE R10, R11, 0x4, R4.reuse ;  /* 0x000000040b0a7825 */ /* 0x100fe400078e0204 */
[----:B------:R-:W2:Y:S02]  /*07b0*/  LDG.E.CONSTANT R9, desc[UR14][R8.64] ;  /* 0x0000000e08097981 */ /* 0x000ea4000c1e9900 */
[----:B------:R-:W-:Y:S02]  /*07c0*/  IMAD.WIDE R12, R13, 0x4, R4 ;  /* 0x000000040d0c7825 */ /* 0x000fe400078e0204 */
[----:B------:R-:W3:Y:S04]  /*07d0*/  LDG.E.CONSTANT R10, desc[UR14][R10.64] ;  /* 0x0000000e0a0a7981 */ /* 0x000ee8000c1e9900 */
[----:B------:R-:W3:Y:S01]  /*07e0*/  LDG.E.CONSTANT R13, desc[UR14][R12.64] ;  /* 0x0000000e0c0d7981 */ /* 0x000ee2000c1e9900 */
[----:B------:R-:W-:-:S05]  /*07f0*/  VIADD R19, R19, 0x4 ;  /* 0x0000000413137836 */ /* 0x000fca0000000000 */
[----:B------:R-:W-:Y:S02]  /*0800*/  ISETP.GE.AND P1, PT, R19, UR10, PT ;  /* 0x0000000a13007c0c */ /* 0x000fe4000bf26270 */
[-CC-:B--2---:R-:W-:Y:S02]  /*0810*/  FMNMX3 R22, R22, R20.reuse, R9.reuse, !PT ;  /* 0x0000001416167276 */ /* 0x184fe40007800009 */
[----:B------:R-:W-:Y:S02]  /*0820*/  FMNMX3 R3, R3, R20, R9, PT ;  /* 0x0000001403037276 */ /* 0x000fe40003800009 */
[-CC-:B---3--:R-:W-:Y:S02]  /*0830*/  FMNMX3 R22, R22, R10.reuse, R13.reuse, !PT ;  /* 0x0000000a16167276 */ /* 0x188fe4000780000d */
[----:B------:R-:W-:-:S05]  /*0840*/  FMNMX3 R3, R3, R10, R13, PT ;  /* 0x0000000a03037276 */ /* 0x000fca000380000d */
[----:B------:R-:W-:Y:S05]  /*0850*/  @!P1 BRA `(.L_x_96) ;  /* 0xfffffffc00b89947 */ /* 0x000fea000383ffff */
.L_x_95:
[----:B------:R-:W-:-:S04]  /*0860*/  IADD3 R8, PT, PT, -R19, UR5, RZ ;  /* 0x0000000513087c10 */ /* 0x000fc8000fffe1ff */
[----:B------:R-:W-:-:S13]  /*0870*/  ISETP.GT.AND P1, PT, R8, 0x1, PT ;  /* 0x000000010800780c */ /* 0x000fda0003f24270 */
[----:B------:R-:W-:Y:S05]  /*0880*/  @!P1 BRA `(.L_x_97) ;  /* 0x0000000000249947 */ /* 0x000fea0003800000 */
[C---:B------:R-:W-:Y:S02]  /*0890*/  VIADD R11, R19.reuse, 0x1 ;  /* 0x00000001130b7836 */ /* 0x040fe40000000000 */
[----:B------:R-:W-:-:S04]  /*08a0*/  IMAD.WIDE R8, R19, 0x4, R4 ;  /* 0x0000000413087825 */ /* 0x000fc800078e0204 */
[----:B------:R-:W-:Y:S02]  /*08b0*/  IMAD.WIDE R10, R11, 0x4, R4 ;  /* 0x000000040b0a7825 */ /* 0x000fe400078e0204 */
[----:B------:R-:W2:Y:S04]  /*08c0*/  LDG.E.CONSTANT R8, desc[UR14][R8.64] ;  /* 0x0000000e08087981 */ /* 0x000ea8000c1e9900 */
[----:B------:R-:W2:Y:S01]  /*08d0*/  LDG.E.CONSTANT R11, desc[UR14][R10.64] ;  /* 0x0000000e0a0b7981 */ /* 0x000ea2000c1e9900 */
[----:B------:R-:W-:Y:S01]  /*08e0*/  PLOP3.LUT P0, PT, PT, PT, PT, 0x8, 0x80 ;  /* 0x000000000080781c */ /* 0x000fe20003f0e170 */
[----:B------:R-:W-:Y:S01]  /*08f0*/  VIADD R19, R19, 0x2 ;  /* 0x0000000213137836 */ /* 0x000fe20000000000 */
[-CC-:B--2---:R-:W-:Y:S02]  /*0900*/  FMNMX3 R22, R22, R8.reuse, R11.reuse, !PT ;  /* 0x0000000816167276 */ /* 0x184fe4000780000b */
[----:B------:R-:W-:-:S09]  /*0910*/  FMNMX3 R3, R3, R8, R11, PT ;  /* 0x0000000803037276 */ /* 0x000fd2000380000b */
.L_x_97:
[----:B------:R-:W-:-:S13]  /*0920*/  ISETP.LT.OR P0, PT, R19, UR5, P0 ;  /* 0x0000000513007c0c */ /* 0x000fda0008701670 */
[----:B------:R-:W-:Y:S05]  /*0930*/  @!P0 BRA `(.L_x_98) ;  /* 0x0000000000108947 */ /* 0x000fea0003800000 */
[----:B------:R-:W-:-:S06]  /*0940*/  IMAD.WIDE R8, R19, 0x4, R4 ;  /* 0x0000000413087825 */ /* 0x000fcc00078e0204 */
[----:B------:R-:W2:Y:S02]  /*0950*/  LDG.E.CONSTANT R8, desc[UR14][R8.64] ;  /* 0x0000000e08087981 */ /* 0x000ea4000c1e9900 */
[-C--:B--2---:R-:W-:Y:S02]  /*0960*/  FMNMX R22, R22, R8.reuse, !PT ;  /* 0x0000000816167209 */ /* 0x084fe40007800000 */
[----:B------:R-:W-:-:S07]  /*0970*/  FMNMX R3, R3, R8, PT ;  /* 0x0000000803037209 */ /* 0x000fce0003800000 */
.L_x_98:
[----:B------:R-:W-:Y:S01]  /*0980*/  FSETP.GT.AND P0, PT, R22, R3, PT ;  /* 0x000000031600720b */ /* 0x000fe20003f04000 */
[----:B------:R-:W-:-:S12]  /*0990*/  IMAD.MOV.U32 R9, RZ, RZ, 0x42480000 ;  /* 0x42480000ff097424 */ /* 0x000fd800078e00ff */
[----:B------:R-:W-:Y:S05]  /*09a0*/  @!P0 BRA `(.L_x_99) ;  /* 0x0000000000388947 */ /* 0x000fea0003800000 */
[----:B------:R-:W-:Y:S01]  /*09b0*/  FADD R11, -R3, R22 ;  /* 0x00000016030b7221 */ /* 0x000fe20000000100 */
[----:B-----5:R-:W-:-:S03]  /*09c0*/  FADD R0, R0, -R3 ;  /* 0x8000000300007221 */ /* 0x020fc60000000000 */
        /* <DEDUP_REMOVED lines=10> */
[----:B------:R-:W-:Y:S05]  /*0a70*/  CALL.REL.NOINC `($__internal_3_$__cuda_sm3x_div_rn_noftz_f32_slowpath) ;  /* 0x0000000400b07944 */ /* 0x000fea0003c00000 */
[----:B------:R-:W-:-:S07]  /*0a80*/  MOV R9, R0 ;  /* 0x0000000000097202 */ /* 0x000fce0000000f00 */
.L_x_99:
[----:B------:R-:W0:Y:S01]  /*0a90*/  S2R R3, SR_CgaCtaId ;  /* 0x0000000000037919 */ /* 0x000e220000008800 */
[----:B-----5:R-:W-:Y:S01]  /*0aa0*/  MOV R0, 0x400 ;  /* 0x0000040000007802 */ /* 0x020fe20000000f00 */
[----:B------:R-:W-:Y:S01]  /*0ab0*/  IMAD.U32 R11, RZ, RZ, UR16 ;  /* 0x00000010ff0b7e24 */ /* 0x000fe2000f8e00ff */
[----:B------:R-:W-:Y:S01]  /*0ac0*/  ISETP.GE.AND P0, PT, R17, R6, PT ;  /* 0x000000061100720c */ /* 0x000fe20003f06270 */
[----:B------:R-:W-:-:S12]  /*0ad0*/  UISETP.GE.AND UP0, UPT, UR5, UR12, UPT ;  /* 0x0000000c0500728c */ /* 0x000fd8000bf06270 */
[----:B------:R-:W-:Y:S01]  /*0ae0*/  @!P0 VIADD R17, R17, 0x1 ;  /* 0x0000000111118836 */ /* 0x000fe20000000000 */
[----:B0-----:R-:W-:Y:S01]  /*0af0*/  LEA R0, R3, R0, 0x18 ;  /* 0x0000000003007211 */ /* 0x001fe200078ec0ff */
[----:B------:R-:W-:-:S04]  /*0b00*/  IMAD.U32 R3, RZ, RZ, UR16 ;  /* 0x00000010ff037e24 */ /* 0x000fc8000f8e00ff */
[----:B------:R-:W-:-:S04]  /*0b10*/  IMAD R0, R11, 0x4, R0 ;  /* 0x000000040b007824 */ /* 0x000fc800078e0200 */
[----:B------:R-:W-:-:S04]  /*0b20*/  IMAD R0, R3, 0x4, R0 ;  /* 0x0000000403007824 */ /* 0x000fc800078e0200 */
[----:B------:R-:W-:-:S05]  /*0b30*/  IMAD R0, R11, 0x4, R0 ;  /* 0x000000040b007824 */ /* 0x000fca00078e0200 */
[----:B------:R-:W-:-:S13]  /*0b40*/  R2UR UR10, R0 ;  /* 0x00000000000a72ca */ /* 0x000fda00000e0000 */
[----:B------:R-:W-:-:S04]  /*0b50*/  ULEA UR10, UR16, UR10, 0x2 ;  /* 0x0000000a100a7291 */ /* 0x000fc8000f8e10ff */
[----:B------:R-:W-:Y:S02]  /*0b60*/  ULEA UR11, UR4, UR10, 0x2 ;  /* 0x0000000a040b7291 */ /* 0x000fe4000f8e10ff */
[----:B------:R-:W-:-:S07]  /*0b70*/  UIADD3 UR4, UPT, UPT, UR4, 0x1, URZ ;  /* 0x0000000104047890 */ /* 0x000fce000fffe0ff */
[----:B------:R-:W-:Y:S04]  /*0b80*/  @!P0 STS [UR11], R9 ;  /* 0x00000009ff008988 */ /* 0x000fe8000800080b */
[----:B------:R-:W0:Y:S04]  /*0b90*/  @P0 LDS R0, [UR11] ;  /* 0x0000000bff000984 */ /* 0x000e280008000800 */
[----:B------:R1:W-:Y:S01]  /*0ba0*/  @P0 STS [UR11], R9 ;  /* 0x00000009ff000988 */ /* 0x0003e2000800080b */
[----:B0-----:R-:W-:-:S04]  /*0bb0*/  @P0 FADD R0, R9, -R0 ;  /* 0x8000000009000221 */ /* 0x001fc80000000000 */
[----:B-1----:R-:W-:-:S04]  /*0bc0*/  @P0 IMAD.MOV.U32 R9, RZ, RZ, R0 ;  /* 0x000000ffff090224 */ /* 0x002fc800078e0000 */
[----:B------:R-:W-:Y:S01]  /*0bd0*/  FADD R18, R9, R18 ;  /* 0x0000001209127221 */ /* 0x000fe20000000000 */
[----:B------:R-:W-:Y:S06]  /*0be0*/  BRA.U !UP0, `(.L_x_100) ;  /* 0x0000000108687547 */ /* 0x000fec000b800000 */
[----:B------:R-:W-:Y:S01]  /*0bf0*/  ISETP.GE.AND P0, PT, R14, UR17, PT ;  /* 0x000000110e007c0c */ /* 0x000fe2000bf06270 */
[----:B------:R-:W-:Y:S01]  /*0c00*/  FMUL R0, R18, R7 ;  /* 0x0000000712007220 */ /* 0x000fe20000400000 */
[----:B------:R-:W-:Y:S01]  /*0c10*/  LEA R3, R6, UR10, 0x2 ;  /* 0x0000000a06037c11 */ /* 0x000fe2000f8e10ff */
[----:B------:R-:W-:Y:S02]  /*0c20*/  UIADD3 UR13, UPT, UPT, UR17, -0x1, UR12 ;  /* 0xffffffff110d7890 */ /* 0x000fe4000fffe00c */
[----:B------:R-:W-:Y:S02]  /*0c30*/  UIMAD.WIDE UR10, UR5, 0x4, UR6 ;  /* 0x00000004050a78a5 */ /* 0x000fe4000f8e0206 */
[C---:B------:R-:W-:Y:S01]  /*0c40*/  IMAD R3, R16.reuse, 0x4, R3 ;  /* 0x0000000410037824 */ /* 0x040fe200078e0203 */
[----:B------:R-:W-:Y:S01]  /*0c50*/  UISETP.GE.AND UP0, UPT, UR5, UR13, UPT ;  /* 0x0000000d0500728c */ /* 0x000fe2000bf06270 */
[----:B------:R-:W-:Y:S02]  /*0c60*/  VIADD R16, R16, 0x1 ;  /* 0x0000000110107836 */ /* 0x000fe40000000000 */
[----:B------:R-:W-:Y:S01]  /*0c70*/  IMAD.U32 R8, RZ, RZ, UR10 ;  /* 0x0000000aff087e24 */ /* 0x000fe2000f8e00ff */
[----:B------:R-:W-:Y:S01]  /*0c80*/  MOV R9, UR11 ;  /* 0x0000000b00097c02 */ /* 0x000fe20008000f00 */
[----:B------:R-:W-:Y:S01]  /*0c90*/  @!P0 STS [R3], R0 ;  /* 0x0000000003008388 */ /* 0x000fe20000000800 */
[----:B------:R-:W-:Y:S01]  /*0ca0*/  PLOP3.LUT P1, PT, PT, PT, UP0, 0x80, 0x8 ;  /* 0x000000000008781c */ /* 0x000fe20003f2f008 */
[----:B------:R-:W-:-:S02]  /*0cb0*/  @!P0 VIADD R14, R14, 0x1 ;  /* 0x000000010e0e8836 */ /* 0x000fc40000000000 */
[----:B------:R-:W0:Y:S02]  /*0cc0*/  @P0 LDS R11, [R3] ;  /* 0x00000000030b0984 */ /* 0x000e240000000800 */
[----:B------:R-:W-:Y:S02]  /*0cd0*/  @UP0 UIMAD.WIDE UR10, UR5, 0x4, UR8 ;  /* 0x00000004050a08a5 */ /* 0x000fe4000f8e0208 */
[----:B------:R-:W-:Y:S04]  /*0ce0*/  STG.E desc[UR14][R8.64], R0 ;  /* 0x0000000008007986 */ /* 0x000fe8000c10190e */
[----:B------:R1:W-:Y:S01]  /*0cf0*/  @P0 STS [R3], R0 ;  /* 0x0000000003000388 */ /* 0x0003e20000000800 */
[----:B0-----:R-:W-:Y:S01]  /*0d00*/  @P0 FADD R10, R0, -R11 ;  /* 0x8000000b000a0221 */ /* 0x001fe20000000000 */
[----:B------:R-:W-:-:S03]  /*0d10*/  IMAD.U32 R11, RZ, RZ, UR11 ;  /* 0x0000000bff0b7e24 */ /* 0x000fc6000f8e00ff */
[----:B-1----:R-:W-:Y:S02]  /*0d20*/  @P0 IMAD.MOV.U32 R0, RZ, RZ, R10 ;  /* 0x000000ffff000224 */ /* 0x002fe400078e000a */
[----:B------:R-:W-:Y:S02]  /*0d30*/  IMAD.U32 R10, RZ, RZ, UR10 ;  /* 0x0000000aff0a7e24 */ /* 0x000fe4000f8e00ff */
[----:B------:R-:W-:-:S04]  /*0d40*/  FADD R15, R15, R0 ;  /* 0x000000000f0f7221 */ /* 0x000fc80000000000 */
[----:B------:R-:W-:-:S05]  /*0d50*/  @P1 FMUL R13, R15, R2 ;  /* 0x000000020f0d1220 */ /* 0x000fca0000400000 */
[----:B------:R0:W-:Y:S01]  /*0d60*/  @P1 STG.E desc[UR14][R10.64], R13 ;  /* 0x0000000d0a001986 */ /* 0x0001e2000c10190e */
[----:B------:R-:W-:-:S04]  /*0d70*/  ISETP.NE.AND P1, PT, R16, UR17, PT ;  /* 0x0000001110007c0c */ /* 0x000fc8000bf25270 */
[----:B------:R-:W-:-:S09]  /*0d80*/  SEL R16, R16, RZ, P1 ;  /* 0x000000ff10107207 */ /* 0x000fd20000800000 */
.L_x_100:
[----:B------:R-:W1:Y:S01]  /*0d90*/  LDCU UR10, c[0x0][0x3a0] ;  /* 0x00007400ff0a77ac */ /* 0x000e620008000800 */
[----:B------:R-:W-:Y:S01]  /*0da0*/  ISETP.NE.AND P0, PT, R6, UR4, PT ;  /* 0x0000000406007c0c */ /* 0x000fe2000bf05270 */
[----:B------:R-:W-:-:S12]  /*0db0*/  UIADD3 UR5, UPT, UPT, UR5, 0x1, URZ ;  /* 0x0000000105057890 */ /* 0x000fd8000fffe0ff */
[----:B------:R-:W-:Y:S01]  /*0dc0*/  VOTEU.ANY UP0, P0 ;  /* 0x0000000000ff7886 */ /* 0x000fe20000000100 */
[----:B------:R-:W-:Y:S02]  /*0dd0*/  USEL UR4, UR4, URZ, UP0 ;  /* 0x000000ff04047287 */ /* 0x000fe40008000000 */
[----:B-1----:R-:W-:-:S09]  /*0de0*/  UISETP.NE.AND UP0, UPT, UR5, UR10, UPT ;  /* 0x0000000a0500728c */ /* 0x002fd2000bf05270 */
[----:B------:R-:W-:Y:S05]  /*0df0*/  BRA.U UP0, `(.L_x_101) ;  /* 0xfffffff900147547 */ /* 0x000fea000b83ffff */
[----:B------:R-:W-:Y:S05]  /*0e00*/  EXIT ;  /* 0x000000000000794d */ /* 0x000fea0003800000 */
        .weak           $__internal_2_$__cuda_sm20_rcp_rn_f32_slowpath
        .type           $__internal_2_$__cuda_sm20_rcp_rn_f32_slowpath,@function
        .size           $__internal_2_$__cuda_sm20_rcp_rn_f32_slowpath,($__internal_3_$__cuda_sm3x_div_rn_noftz_f32_slowpath - $__internal_2_$__cuda_sm20_rcp_rn_f32_slowpath)
$__internal_2_$__cuda_sm20_rcp_rn_f32_slowpath:
[----:B------:R-:W-:-:S05]  /*0e10*/  IMAD.SHL.U32 R3, R0, 0x2, RZ ;  /* 0x0000000200037824 */ /* 0x000fca00078e00ff */
[----:B------:R-:W-:-:S04]  /*0e20*/  SHF.R.U32.HI R9, RZ, 0x18, R3 ;  /* 0x00000018ff097819 */ /* 0x000fc80000011603 */
[----:B------:R-:W-:-:S13]  /*0e30*/  ISETP.NE.U32.AND P0, PT, R9, RZ, PT ;  /* 0x000000ff0900720c */ /* 0x000fda0003f05070 */
[----:B------:R-:W-:Y:S05]  /*0e40*/  @P0 BRA `(.L_x_102) ;  /* 0x00000000002c0947 */ /* 0x000fea0003800000 */
[----:B------:R-:W-:-:S05]  /*0e50*/  IMAD.SHL.U32 R3, R0, 0x2, RZ ;  /* 0x0000000200037824 */ /* 0x000fca00078e00ff */
[----:B------:R-:W-:-:S13]  /*0e60*/  ISETP.NE.AND P0, PT, R3, RZ, PT ;  /* 0x000000ff0300720c */ /* 0x000fda0003f05270 */
[----:B------:R2:W3:Y:S01]  /*0e70*/  @!P0 MUFU.RCP R3, R0 ;  /* 0x0000000000038308 */ /* 0x0004e20000001000 */
[----:B------:R-:W-:Y:S05]  /*0e80*/  @!P0 BRA `(.L_x_103) ;  /* 0x0000000000a48947 */ /* 0x000fea0003800000 */
[----:B------:R-:W-:-:S04]  /*0e90*/  FFMA R5, R0, 1.84467440737095516160e+19, RZ ;  /* 0x5f80000000057823 */ /* 0x000fc800000000ff */
[----:B--2---:R-:W3:Y:S02]  /*0ea0*/  MUFU.RCP R0, R5 ;  /* 0x0000000500007308 */ /* 0x004ee40000001000 */
[----:B---3--:R-:W-:-:S04]  /*0eb0*/  FFMA R3, R5, R0, -1 ;  /* 0xbf80000005037423 */ /* 0x008fc80000000000 */
[----:B------:R-:W-:-:S04]  /*0ec0*/  FADD.FTZ R3, -R3, -RZ ;  /* 0x800000ff03037221 */ /* 0x000fc80000010100 */
[----:B------:R-:W-:-:S04]  /*0ed0*/  FFMA R0, R0, R3, R0 ;  /* 0x0000000300007223 */ /* 0x000fc80000000000 */
[----:B------:R-:W-:Y:S01]  /*0ee0*/  FFMA R3, R0, 1.84467440737095516160e+19, RZ ;  /* 0x5f80000000037823 */ /* 0x000fe200000000ff */
[----:B------:R-:W-:Y:S06]  /*0ef0*/  BRA `(.L_x_103) ;  /* 0x0000000000887947 */ /* 0x000fec0003800000 */
.L_x_102:
[----:B------:R-:W-:-:S05]  /*0f00*/  VIADD R11, R9, 0xffffff03 ;  /* 0xffffff03090b7836 */ /* 0x000fca0000000000 */
[----:B------:R-:W-:-:S13]  /*0f10*/  ISETP.GT.U32.AND P0, PT, R11, 0x1, PT ;  /* 0x000000010b00780c */ /* 0x000fda0003f04070 */
[----:B------:R-:W-:Y:S05]  /*0f20*/  @P0 BRA `(.L_x_104) ;  /* 0x0000000000780947 */ /* 0x000fea0003800000 */
[----:B------:R-:W-:Y:S01]  /*0f30*/  LOP3.LUT R3, R0, 0x7fffff, RZ, 0xc0, !PT ;  /* 0x007fffff00037812 */ /* 0x000fe200078ec0ff */
[----:B------:R-:W-:-:S03]  /*0f40*/  IMAD.MOV.U32 R10, RZ, RZ, 0x3 ;  /* 0x00000003ff0a7424 */ /* 0x000fc600078e00ff */
[----:B------:R-:W-:Y:S02]  /*0f50*/  LOP3.LUT R3, R3, 0x3f800000, RZ, 0xfc, !PT ;  /* 0x3f80000003037812 */ /* 0x000fe400078efcff */
[----:B------:R-:W-:Y:S02]  /*0f60*/  SHF.L.U32 R10, R10, R11, RZ ;  /* 0x0000000b0a0a7219 */ /* 0x000fe400000006ff */
[----:B------:R-:W0:Y:S02]  /*0f70*/  MUFU.RCP R8, R3 ;  /* 0x0000000300087308 */ /* 0x000e240000001000 */
        /* <DEDUP_REMOVED lines=8> */
[----:B------:R-:W-:Y:S02]  /*1000*/  LOP3.LUT R10, R10, R5, RZ, 0xc0, !PT ;  /* 0x000000050a0a7212 */ /* 0x000fe400078ec0ff */
[----:B------:R-:W-:-:S02]  /*1010*/  IADD3 R8, PT, PT, -R7, RZ, RZ ;  /* 0x000000ff07087210 */ /* 0x000fc40007ffe1ff */
[-C--:B------:R-:W-:Y:S02]  /*1020*/  SHF.R.U32.HI R10, RZ, R11.reuse, R10 ;  /* 0x0000000bff0a7219 */ /* 0x080fe4000001160a */
[----:B------:R-:W-:Y:S01]  /*1030*/  LOP3.LUT P1, RZ, R8, R11, R5, 0xf8, !PT ;  /* 0x0000000b08ff7212 */ /* 0x000fe2000782f805 */
[----:B------:R-:W-:Y:S01]  /*1040*/  VIADD R8, R9, 0xffffff04 ;  /* 0xffffff0409087836 */ /* 0x000fe20000000000 */
[C---:B------:R-:W-:Y:S02]  /*1050*/  LOP3.LUT P0, RZ, R10.reuse, 0x1, RZ, 0xc0, !PT ;  /* 0x000000010aff7812 */ /* 0x040fe4000780c0ff */
[----:B------:R-:W-:-:S04]  /*1060*/  LOP3.LUT P2, RZ, R10, 0x2, RZ, 0xc0, !PT ;  /* 0x000000020aff7812 */ /* 0x000fc8000784c0ff */
[----:B------:R-:W-:Y:S02]  /*1070*/  PLOP3.LUT P0, PT, P0, P1, P2, 0xe0, 0x0 ;  /* 0x000000000000781c */ /* 0x000fe40000703c20 */
[----:B------:R-:W-:Y:S02]  /*1080*/  LOP3.LUT P1, RZ, R0, 0x7fffff, RZ, 0xc0, !PT ;  /* 0x007fffff00ff7812 */ /* 0x000fe4000782c0ff */
[----:B------:R-:W-:-:S05]  /*1090*/  SEL R3, RZ, 0x1, !P0 ;  /* 0x00000001ff037807 */ /* 0x000fca0004000000 */
[----:B------:R-:W-:-:S05]  /*10a0*/  IMAD.MOV R3, RZ, RZ, -R3 ;  /* 0x000000ffff037224 */ /* 0x000fca00078e0a03 */
[----:B------:R-:W-:Y:S02]  /*10b0*/  ISETP.GE.AND P0, PT, R3, RZ, PT ;  /* 0x000000ff0300720c */ /* 0x000fe40003f06270 */
[----:B------:R-:W-:-:S11]  /*10c0*/  SHF.R.U32.HI R3, RZ, R8, R5 ;  /* 0x00000008ff037219 */ /* 0x000fd60000011605 */
[----:B------:R-:W-:-:S04]  /*10d0*/  @!P0 VIADD R3, R3, 0x1 ;  /* 0x0000000103038836 */ /* 0x000fc80000000000 */
[----:B------:R-:W-:-:S05]  /*10e0*/  @!P1 IMAD.SHL.U32 R3, R3, 0x2, RZ ;  /* 0x0000000203039824 */ /* 0x000fca00078e00ff */
[----:B------:R-:W-:Y:S01]  /*10f0*/  LOP3.LUT R3, R3, 0x80000000, R0, 0xf8, !PT ;  /* 0x8000000003037812 */ /* 0x000fe200078ef800 */
[----:B------:R-:W-:Y:S06]  /*1100*/  BRA `(.L_x_103) ;  /* 0x0000000000047947 */ /* 0x000fec0003800000 */
.L_x_104:
[----:B------:R0:W1:Y:S02]  /*1110*/  MUFU.RCP R3, R0 ;  /* 0x0000000000037308 */ /* 0x0000640000001000 */
.L_x_103:
[----:B------:R-:W-:-:S04]  /*1120*/  IMAD.MOV.U32 R5, RZ, RZ, 0x0 ;  /* 0x00000000ff057424 */ /* 0x000fc800078e00ff */
[----:B0123--:R-:W-:Y:S05]  /*1130*/  RET.REL.NODEC R4 `(srsi_batch_f32) ;  /* 0xffffffec04b07950 */ /* 0x00ffea0003c3ffff */
        .weak           $__internal_3_$__cuda_sm3x_div_rn_noftz_f32_slowpath
        .type           $__internal_3_$__cuda_sm3x_div_rn_noftz_f32_slowpath,@function
        .size           $__internal_3_$__cuda_sm3x_div_rn_noftz_f32_slowpath,(.L_x_117 - $__internal_3_$__cuda_sm3x_div_rn_noftz_f32_slowpath)
$__internal_3_$__cuda_sm3x_div_rn_noftz_f32_slowpath:
[----:B------:R-:W-:Y:S01]  /*1140*/  SHF.R.U32.HI R9, RZ, 0x17, R11 ;  /* 0x00000017ff097819 */ /* 0x000fe2000001160b */
[--C-:B------:R-:W-:Y:S01]  /*1150*/  IMAD.MOV.U32 R12, RZ, RZ, R0.reuse ;  /* 0x000000ffff0c7224 */ /* 0x100fe200078e0000 */
[----:B------:R-:W-:Y:S02]  /*1160*/  SHF.R.U32.HI R3, RZ, 0x17, R0 ;  /* 0x00000017ff037819 */ /* 0x000fe40000011600 */
[----:B------:R-:W-:Y:S02]  /*1170*/  LOP3.LUT R9, R9, 0xff, RZ, 0xc0, !PT ;  /* 0x000000ff09097812 */ /* 0x000fe400078ec0ff */
[----:B------:R-:W-:-:S03]  /*1180*/  LOP3.LUT R20, R3, 0xff, RZ, 0xc0, !PT ;  /* 0x000000ff03147812 */ /* 0x000fc600078ec0ff */
[----:B------:R-:W-:Y:S02]  /*1190*/  VIADD R10, R9, 0xffffffff ;  /* 0xffffffff090a7836 */ /* 0x000fe40000000000 */
[----:B------:R-:W-:-:S03]  /*11a0*/  VIADD R3, R20, 0xffffffff ;  /* 0xffffffff14037836 */ /* 0x000fc60000000000 */
[----:B------:R-:W-:-:S04]  /*11b0*/  ISETP.GT.U32.AND P0, PT, R10, 0xfd, PT ;  /* 0x000000fd0a00780c */ /* 0x000fc80003f04070 */
[----:B------:R-:W-:-:S13]  /*11c0*/  ISETP.GT.U32.OR P0, PT, R3, 0xfd, P0 ;  /* 0x000000fd0300780c */ /* 0x000fda0000704470 */
[----:B------:R-:W-:Y:S01]  /*11d0*/  @!P0 MOV R10, RZ ;  /* 0x000000ff000a8202 */ /* 0x000fe20000000f00 */
[----:B------:R-:W-:Y:S06]  /*11e0*/  @!P0 BRA `(.L_x_105) ;  /* 0x0000000000688947 */ /* 0x000fec0003800000 */
[----:B------:R-:W-:Y:S01]  /*11f0*/  FSETP.GTU.FTZ.AND P0, PT, |R0|, +INF , PT ;  /* 0x7f8000000000780b */ /* 0x000fe20003f1c200 */
[----:B------:R-:W-:Y:S01]  /*1200*/  IMAD.MOV.U32 R3, RZ, RZ, R11 ;  /* 0x000000ffff037224 */ /* 0x000fe200078e000b */
[----:B------:R-:W-:-:S04]  /*1210*/  FSETP.GTU.FTZ.AND P1, PT, |R11|, +INF , PT ;  /* 0x7f8000000b00780b */ /* 0x000fc80003f3c200 */
[----:B------:R-:W-:-:S13]  /*1220*/  PLOP3.LUT P0, PT, P0, P1, PT, 0xf8, 0x8f ;  /* 0x00000000008f781c */ /* 0x000fda0000703f70 */
[----:B------:R-:W-:Y:S05]  /*1230*/  @P0 BRA `(.L_x_106) ;  /* 0x00000004004c0947 */ /* 0x000fea0003800000 */
[----:B------:R-:W-:-:S13]  /*1240*/  LOP3.LUT P0, RZ, R11, 0x7fffffff, R12, 0xc8, !PT ;  /* 0x7fffffff0bff7812 */ /* 0x000fda000780c80c */
[----:B------:R-:W-:Y:S05]  /*1250*/  @!P0 BRA `(.L_x_107) ;  /* 0x00000004003c8947 */ /* 0x000fea0003800000 */
[C---:B------:R-:W-:Y:S02]  /*1260*/  FSETP.NEU.FTZ.AND P2, PT, |R0|.reuse, +INF , PT ;  /* 0x7f8000000000780b */ /* 0x040fe40003f5d200 */
        /* <DEDUP_REMOVED lines=9> */
[----:B------:R-:W-:-:S05]  /*1300*/  VIADD R10, R20, 0xffffffff ;  /* 0xffffffff140a7836 */ /* 0x000fca0000000000 */
[----:B------:R-:W-:Y:S01]  /*1310*/  ISETP.GE.AND P0, PT, R10, RZ, PT ;  /* 0x000000ff0a00720c */ /* 0x000fe20003f06270 */
[----:B------:R-:W-:-:S05]  /*1320*/  VIADD R10, R9, 0xffffffff ;  /* 0xffffffff090a7836 */ /* 0x000fca0000000000 */
[----:B------:R-:W-:-:S07]  /*1330*/  ISETP.GE.AND P1, PT, R10, RZ, PT ;  /* 0x000000ff0a00720c */ /* 0x000fce0003f26270 */
[----:B------:R-:W-:Y:S02]  /*1340*/  @P0 IMAD.MOV.U32 R10, RZ, RZ, RZ ;  /* 0x000000ffff0a0224 */ /* 0x000fe400078e00ff */
[----:B------:R-:W-:Y:S01]  /*1350*/  @!P0 FFMA R12, R0, 1.84467440737095516160e+19, RZ ;  /* 0x5f800000000c8823 */ /* 0x000fe200000000ff */
[----:B------:R-:W-:-:S03]  /*1360*/  @!P0 IMAD.MOV.U32 R10, RZ, RZ, -0x40 ;  /* 0xffffffc0ff0a8424 */ /* 0x000fc600078e00ff */
[----:B------:R-:W-:Y:S01]  /*1370*/  @!P1 FFMA R11, R3, 1.84467440737095516160e+19, RZ ;  /* 0x5f800000030b9823 */ /* 0x000fe200000000ff */
[----:B------:R-:W-:-:S07]  /*1380*/  @!P1 VIADD R10, R10, 0x40 ;  /* 0x000000400a0a9836 */ /* 0x000fce0000000000 */
.L_x_105:
[----:B------:R-:W-:-:S05]  /*1390*/  LEA R0, R9, 0xc0800000, 0x17 ;  /* 0xc080000009007811 */ /* 0x000fca00078eb8ff */
[----:B------:R-:W-:Y:S02]  /*13a0*/  IMAD.IADD R13, R11, 0x1, -R0 ;  /* 0x000000010b0d7824 */ /* 0x000fe400078e0a00 */
[----:B------:R-:W-:Y:S02]  /*13b0*/  VIADD R11, R20, 0xffffff81 ;  /* 0xffffff81140b7836 */ /* 0x000fe40000000000 */
[----:B------:R-:W0:Y:S01]  /*13c0*/  MUFU.RCP R3, R13 ;  /* 0x0000000d00037308 */ /* 0x000e220000001000 */
[----:B------:R-:W-:Y:S01]  /*13d0*/  FADD.FTZ R19, -R13, -RZ ;  /* 0x800000ff0d137221 */ /* 0x000fe20000010100 */
[C---:B------:R-:W-:Y:S01]  /*13e0*/  IMAD R0, R11.reuse, -0x800000, R12 ;  /* 0xff8000000b007824 */ /* 0x040fe200078e020c */
[----:B------:R-:W-:-:S04]  /*13f0*/  IADD3 R11, PT, PT, R11, 0x7f, -R9 ;  /* 0x0000007f0b0b7810 */ /* 0x000fc80007ffe809 */
[----:B------:R-:W-:Y:S01]  /*1400*/  IADD3 R11, PT, PT, R11, R10, RZ ;  /* 0x0000000a0b0b7210 */ /* 0x000fe20007ffe0ff */
[----:B0-----:R-:W-:-:S04]  /*1410*/  FFMA R20, R3, R19, 1 ;  /* 0x3f80000003147423 */ /* 0x001fc80000000013 */
[----:B------:R-:W-:-:S04]  /*1420*/  FFMA R3, R3, R20, R3 ;  /* 0x0000001403037223 */ /* 0x000fc80000000003 */
[----:B------:R-:W-:-:S04]  /*1430*/  FFMA R12, R0, R3, RZ ;  /* 0x00000003000c7223 */ /* 0x000fc800000000ff */
[----:B------:R-:W-:-:S04]  /*1440*/  FFMA R20, R19, R12, R0 ;  /* 0x0000000c13147223 */ /* 0x000fc80000000000 */
[----:B------:R-:W-:-:S04]  /*1450*/  FFMA R20, R3, R20, R12 ;  /* 0x0000001403147223 */ /* 0x000fc8000000000c */
[----:B------:R-:W-:-:S04]  /*1460*/  FFMA R19, R19, R20, R0 ;  /* 0x0000001413137223 */ /* 0x000fc80000000000 */
[----:B------:R-:W-:-:S05]  /*1470*/  FFMA R0, R3, R19, R20 ;  /* 0x0000001303007223 */ /* 0x000fca0000000014 */
[----:B------:R-:W-:-:S04]  /*1480*/  SHF.R.U32.HI R9, RZ, 0x17, R0 ;  /* 0x00000017ff097819 */ /* 0x000fc80000011600 */
[----:B------:R-:W-:-:S05]  /*1490*/  LOP3.LUT R9, R9, 0xff, RZ, 0xc0, !PT ;  /* 0x000000ff09097812 */ /* 0x000fca00078ec0ff */
[----:B------:R-:W-:-:S04]  /*14a0*/  IMAD.IADD R13, R9, 0x1, R11 ;  /* 0x00000001090d7824 */ /* 0x000fc800078e020b */
[----:B------:R-:W-:-:S05]  /*14b0*/  VIADD R9, R13, 0xffffffff ;  /* 0xffffffff0d097836 */ /* 0x000fca0000000000 */
        /* <DEDUP_REMOVED lines=9> */
[-CC-:B------:R-:W-:Y:S01]  /*1550*/  FFMA.RZ R9, R3, R19.reuse, R20.reuse ;  /* 0x0000001303097223 */ /* 0x180fe2000000c014 */
[----:B------:R-:W-:Y:S02]  /*1560*/  VIADD R12, R13, 0x20 ;  /* 0x000000200d0c7836 */ /* 0x000fe40000000000 */
[-CC-:B------:R-:W-:Y:S01]  /*1570*/  FFMA.RM R10, R3, R19.reuse, R20.reuse ;  /* 0x00000013030a7223 */ /* 0x180fe20000004014 */
[----:B------:R-:W-:Y:S02]  /*1580*/  ISETP.NE.AND P2, PT, R13, RZ, PT ;  /* 0x000000ff0d00720c */ /* 0x000fe40003f45270 */
[----:B------:R-:W-:Y:S01]  /*1590*/  LOP3.LUT R11, R9, 0x7fffff, RZ, 0xc0, !PT ;  /* 0x007fffff090b7812 */ /* 0x000fe200078ec0ff */
[----:B------:R-:W-:Y:S01]  /*15a0*/  FFMA.RP R9, R3, R19, R20 ;  /* 0x0000001303097223 */ /* 0x000fe20000008014 */
[----:B------:R-:W-:Y:S01]  /*15b0*/  IMAD.MOV R3, RZ, RZ, -R13 ;  /* 0x000000ffff037224 */ /* 0x000fe200078e0a0d */
[----:B------:R-:W-:Y:S02]  /*15c0*/  ISETP.NE.AND P1, PT, R13, RZ, PT ;  /* 0x000000ff0d00720c */ /* 0x000fe40003f25270 */
[----:B------:R-:W-:-:S02]  /*15d0*/  LOP3.LUT R11, R11, 0x800000, RZ, 0xfc, !PT ;  /* 0x008000000b0b7812 */ /* 0x000fc400078efcff */
[----:B------:R-:W-:Y:S02]  /*15e0*/  FSETP.NEU.FTZ.AND P0, PT, R9, R10, PT ;  /* 0x0000000a0900720b */ /* 0x000fe40003f1d000 */
[----:B------:R-:W-:Y:S02]  /*15f0*/  SHF.L.U32 R12, R11, R12, RZ ;  /* 0x0000000c0b0c7219 */ /* 0x000fe400000006ff */
[----:B------:R-:W-:Y:S02]  /*1600*/  SEL R10, R3, RZ, P2 ;  /* 0x000000ff030a7207 */ /* 0x000fe40001000000 */
[----:B------:R-:W-:Y:S02]  /*1610*/  ISETP.NE.AND P1, PT, R12, RZ, P1 ;  /* 0x000000ff0c00720c */ /* 0x000fe40000f25270 */
[----:B------:R-:W-:Y:S02]  /*1620*/  SHF.R.U32.HI R10, RZ, R10, R11 ;  /* 0x0000000aff0a7219 */ /* 0x000fe4000001160b */
[----:B------:R-:W-:-:S02]  /*1630*/  PLOP3.LUT P0, PT, P0, P1, PT, 0xf8, 0x8f ;  /* 0x00000000008f781c */ /* 0x000fc40000703f70 */
[----:B------:R-:W-:Y:S02]  /*1640*/  SHF.R.U32.HI R12, RZ, 0x1, R10 ;  /* 0x00000001ff0c7819 */ /* 0x000fe4000001160a */
[----:B------:R-:W-:-:S04]  /*1650*/  SEL R3, RZ, 0x1, !P0 ;  /* 0x00000001ff037807 */ /* 0x000fc80004000000 */
[----:B------:R-:W-:-:S04]  /*1660*/  LOP3.LUT R3, R3, 0x1, R12, 0xf8, !PT ;  /* 0x0000000103037812 */ /* 0x000fc800078ef80c */
[----:B------:R-:W-:-:S05]  /*1670*/  LOP3.LUT R3, R3, R10, RZ, 0xc0, !PT ;  /* 0x0000000a03037212 */ /* 0x000fca00078ec0ff */
[----:B------:R-:W-:-:S05]  /*1680*/  IMAD.IADD R3, R12, 0x1, R3 ;  /* 0x000000010c037824 */ /* 0x000fca00078e0203 */
[----:B------:R-:W-:Y:S01]  /*1690*/  LOP3.LUT R0, R3, R0, RZ, 0xfc, !PT ;  /* 0x0000000003007212 */ /* 0x000fe200078efcff */
[----:B------:R-:W-:Y:S06]  /*16a0*/  BRA `(.L_x_112) ;  /* 0x0000000000347947 */ /* 0x000fec0003800000 */
.L_x_111:
[----:B------:R-:W-:-:S04]  /*16b0*/  LOP3.LUT R0, R0, 0x80000000, RZ, 0xc0, !PT ;  /* 0x8000000000007812 */ /* 0x000fc800078ec0ff */
[----:B------:R-:W-:Y:S01]  /*16c0*/  LOP3.LUT R0, R0, 0x7f800000, RZ, 0xfc, !PT ;  /* 0x7f80000000007812 */ /* 0x000fe200078efcff */
[----:B------:R-:W-:Y:S06]  /*16d0*/  BRA `(.L_x_112) ;  /* 0x0000000000287947 */ /* 0x000fec0003800000 */
.L_x_110:
[----:B------:R-:W-:Y:S01]  /*16e0*/  IMAD R0, R11, 0x800000, R0 ;  /* 0x008000000b007824 */ /* 0x000fe200078e0200 */
[----:B------:R-:W-:Y:S06]  /*16f0*/  BRA `(.L_x_112) ;  /* 0x0000000000207947 */ /* 0x000fec0003800000 */
.L_x_109:
[----:B------:R-:W-:-:S04]  /*1700*/  LOP3.LUT R0, R11, 0x80000000, R12, 0x48, !PT ;  /* 0x800000000b007812 */ /* 0x000fc800078e480c */
[----:B------:R-:W-:Y:S01]  /*1710*/  LOP3.LUT R0, R0, 0x7f800000, RZ, 0xfc, !PT ;  /* 0x7f80000000007812 */ /* 0x000fe200078efcff */
[----:B------:R-:W-:Y:S06]  /*1720*/  BRA `(.L_x_112) ;  /* 0x0000000000147947 */ /* 0x000fec0003800000 */
.L_x_108:
[----:B------:R-:W-:Y:S01]  /*1730*/  LOP3.LUT R0, R11, 0x80000000, R12, 0x48, !PT ;  /* 0x800000000b007812 */ /* 0x000fe200078e480c */
[----:B------:R-:W-:Y:S06]  /*1740*/  BRA `(.L_x_112) ;  /* 0x00000000000c7947 */ /* 0x000fec0003800000 */
.L_x_107:
[----:B------:R-:W0:Y:S01]  /*1750*/  MUFU.RSQ R0, -QNAN ;  /* 0xffc0000000007908 */ /* 0x000e220000001400 */
[----:B------:R-:W-:Y:S05]  /*1760*/  BRA `(.L_x_112) ;  /* 0x0000000000047947 */ /* 0x000fea0003800000 */
.L_x_106:
[----:B------:R-:W-:-:S07]  /*1770*/  FADD.FTZ R0, R0, R3 ;  /* 0x0000000300007221 */ /* 0x000fce0000010000 */
.L_x_112:
[----:B------:R-:W-:-:S04]  /*1780*/  IMAD.MOV.U32 R9, RZ, RZ, 0x0 ;  /* 0x00000000ff097424 */ /* 0x000fc800078e00ff */
[----:B0-----:R-:W-:Y:S05]  /*1790*/  RET.REL.NODEC R8 `(srsi_batch_f32) ;  /* 0xffffffe808187950 */ /* 0x001fea0003c3ffff */
.L_x_113:
        /* <DEDUP_REMOVED lines=14> */
.L_x_117:


//--------------------- .nv.shared.srsi_many_series_one_param_f32 --------------------------
	.section	.nv.shared.srsi_many_series_one_param_f32,"aw",@nobits
	.sectionflags	@""
	.align	16
	.zero		1024


//--------------------- .nv.shared.reserved.0     --------------------------
	.section	.nv.shared.reserved.0,"aw",@nobits
	.weak		__nv_reservedSMEM_offset_0_alias
	.size		__nv_reservedSMEM_offset_0_alias, 0, 64
	.other		__nv_reservedSMEM_offset_0_alias,@"STO_CUDA_RESERVED_SHARED STV_DEFAULT"
__nv_reservedSMEM_offset_0_alias:
	.zero		0
	.zero		64


//--------------------- .nv.shared.srsi_batch_f32 --------------------------
	.section	.nv.shared.srsi_batch_f32,"aw",@nobits
	.sectionflags	@""
	.align	16
	.zero		1024


//--------------------- .nv.constant0.srsi_many_series_one_param_f32 --------------------------
	.section	.nv.constant0.srsi_many_series_one_param_f32,"a",@progbits
	.sectionflags	@""
	.align	4
.nv.constant0.srsi_many_series_one_param_f32:
	.zero		952


//--------------------- .nv.constant0.srsi_batch_f32 --------------------------
	.section	.nv.constant0.srsi_batch_f32,"a",@progbits
	.sectionflags	@""
	.align	4
.nv.constant0.srsi_batch_f32:
	.zero		960


//--------------------- SYMBOLS --------------------------

	.type		.nv.reservedSmem.offset0,@object
	.size		.nv.reservedSmem.offset0,0x4
	.type		.nv.reservedSmem.cap,@object
	.size		.nv.reservedSmem.cap,0x4
